// auto-generated by cutlass_sweep.gemm — config: {"arch": "sm_100", "cluster_m": 8, "cluster_n": 1, "dtype": "tf32", "dtype_b": "tf32", "layout": "nt", "stages": 0, "tile_k": 64, "tile_m": 64, "tile_n": 256}
#include "cutlass/cutlass.h"
#include "cutlass/gemm/collective/collective_builder.hpp"
#include "cutlass/gemm/device/gemm_universal_adapter.h"
#include "cutlass/gemm/kernel/gemm_universal.hpp"
#include "cutlass/epilogue/collective/collective_builder.hpp"

using ElemA = cutlass::tfloat32_t;
using ElemB = cutlass::tfloat32_t;
using ElemCD = cutlass::tfloat32_t;
using Acc  = float;
using TileShape    = cute::Shape<cute::_64, cute::_256, cute::_64>;
using ClusterShape = cute::Shape<cute::_8, cute::_1, cute::_1>;

using CollectiveEpilogue = typename cutlass::epilogue::collective::CollectiveBuilder<
    cutlass::arch::Sm100, cutlass::arch::OpClassTensorOp,
    TileShape, ClusterShape,
    cutlass::epilogue::collective::EpilogueTileAuto,
    Acc, Acc,
    ElemCD, cutlass::layout::RowMajor, 128 / cutlass::sizeof_bits<ElemCD>::value,
    ElemCD, cutlass::layout::RowMajor, 128 / cutlass::sizeof_bits<ElemCD>::value,
    cutlass::epilogue::collective::EpilogueScheduleAuto
  >::CollectiveOp;

using CollectiveMainloop = typename cutlass::gemm::collective::CollectiveBuilder<
    cutlass::arch::Sm100, cutlass::arch::OpClassTensorOp,
    ElemA, cutlass::layout::RowMajor, 128 / cutlass::sizeof_bits<ElemA>::value,
    ElemB, cutlass::layout::ColumnMajor, 128 / cutlass::sizeof_bits<ElemB>::value,
    Acc,
    TileShape, ClusterShape,
    cutlass::gemm::collective::StageCountAutoCarveout<static_cast<int>(sizeof(typename CollectiveEpilogue::SharedStorage))>,
    cutlass::gemm::collective::KernelScheduleAuto
  >::CollectiveOp;

using GemmKernel = cutlass::gemm::kernel::GemmUniversal<
    cute::Shape<int,int,int,int>,
    CollectiveMainloop,
    CollectiveEpilogue
>;
using Gemm = cutlass::gemm::device::GemmUniversalAdapter<GemmKernel>;

// Force the device kernel symbol into the cubin without needing a host main.
auto* _anchor = &cutlass::device_kernel<GemmKernel>;


// ===== COMPILED SASS (sm_100a) =====

	.target	sm_100a

	.elftype	@"ET_EXEC"


//--------------------- .note.nv.tkinfo           --------------------------
	.section	.note.nv.tkinfo,"",@"SHT_NOTE"
	.sectionflags	@"SHF_NOTE_NV_TKINFO"
	.tkinfo
        /*0018*/ 	.word	0x00000002
        /*0030*/ 	.string	""
        /*0030*/ 	.string	"ptxas"
        /*0030*/ 	.string	"Cuda compilation tools, release 13.0, V13.0.88"
        /*0030*/ 	.string	"Build cuda_13.0.r13.0/compiler.36424714_0"
        /*0030*/ 	.string	"-arch sm_100a -m 64 "



//--------------------- .note.nv.cuinfo           --------------------------
	.section	.note.nv.cuinfo,"",@"SHT_NOTE"
	.sectionflags	@"SHF_NOTE_NV_CUINFO"
        /*0018*/ 	.short	0x0002
        /*001a*/ 	.short	0x0064
        /*001c*/ 	.short	0x0082
	.zero		2


//--------------------- .nv.info                  --------------------------
	.section	.nv.info,"",@"SHT_CUDA_INFO"
	.align	4


	//----- nvinfo : EIATTR_REGCOUNT
	.align		4
        /*0000*/ 	.byte	0x04, 0x2f
        /*0002*/ 	.short	(.L_19 - .L_18)
	.align		4
.L_18:
        /*0004*/ 	.word	index@(_ZN7cutlass13device_kernelINS_4gemm6kernel13GemmUniversalIN4cute5tupleIJiiiiEEENS1_10collective13CollectiveMmaINS1_35MainloopSm100TmaUmmaWarpSpecializedILi2ELi2ELi4ENS5_IJNS4_1CILi8EEENSA_ILi1EEESC_EEEEENS5_IJNSA_ILi64EEENSA_ILi256EEESF_EEENS_10tfloat32_tENS5_IJlSC_lEEESI_SJ_NS4_8TiledMMAINS4_8MMA_AtomIJNS4_17SM100_MMA_TF32_SSISI_SI_fLi64ELi256ELNS4_4UMMA5MajorE0ELSO_0ELNSN_7ScaleInE0ELSP_0EEEEEENS4_6LayoutINS5_IJSC_SC_SC_EEENS5_IJNSA_ILi0EEESU_SU_EEEEENS5_IJNS4_10UnderscoreESX_SX_EEEEENS4_13SM90_TMA_LOADENS4_14ComposedLayoutINS4_7SwizzleILi3ELi4ELi3EEENS4_18smem_ptr_flag_bitsILi32EEENSS_INS5_IJSB_NSA_ILi32EEEEEENS5_IJS16_SC_EEEEEEEvNS4_8identityENS4_23SM90_TMA_LOAD_MULTICASTES1A_vS1B_EENS_8epilogue10collective18CollectiveEpilogueINS1E_23Sm100TmaWarpSpecializedILi4ELi2ELi16ELb1ELb0EEEJSH_NS5_IJNSS_ISF_SC_EENSS_IS16_SC_EEEEESI_SJ_SI_SJ_NS1E_6fusion15FusionCallbacksIS1I_NS1M_17LinearCombinationISI_fSI_fLNS_15FloatRoundStyleE2EEESH_S1L_JEEENS4_5SM1004TMEM4LOAD26SM100_TMEM_LOAD_16dp128b8xES10_S1A_NS4_17SM75_U32x4_LDSM_NENS4_14SM90_TMA_STOREES1A_NS4_17SM90_U32x4_STSM_NENS4_39AutoVectorizingCopyWithAssumedAlignmentILi128EEEEEEvvEEEEvNT_6ParamsE)
        /*0008*/ 	.word	0x00000059


	//----- nvinfo : EIATTR_FRAME_SIZE
	.align		4
.L_19:
        /*000c*/ 	.byte	0x04, 0x11
        /*000e*/ 	.short	(.L_21 - .L_20)
	.align		4
.L_20:
        /*0010*/ 	.word	index@($__internal_2_$__cuda_sm10x_tcgen05_guardrail_trap_unallocated_columns_being_dealloced)
        /*0014*/ 	.word	0x00000000


	//----- nvinfo : EIATTR_FRAME_SIZE
	.align		4
.L_21:
        /*0018*/ 	.byte	0x04, 0x11
        /*001a*/ 	.short	(.L_23 - .L_22)
	.align		4
.L_22:
        /*001c*/ 	.word	index@($__internal_1_$__cuda_sm10x_tcgen05_guardrail_trap_phase_invalid_during_alloc)
        /*0020*/ 	.word	0x00000000


	//----- nvinfo : EIATTR_FRAME_SIZE
	.align		4
.L_23:
        /*0024*/ 	.byte	0x04, 0x11
        /*0026*/ 	.short	(.L_25 - .L_24)
	.align		4
.L_24:
        /*0028*/ 	.word	index@($__internal_0_$__cuda_sm10x_tcgen05_guardrail_trap_col_being_dealloced_not_returned_by_alloc)
        /*002c*/ 	.word	0x00000000


	//----- nvinfo : EIATTR_FRAME_SIZE
	.align		4
.L_25:
        /*0030*/ 	.byte	0x04, 0x11
        /*0032*/ 	.short	(.L_27 - .L_26)
	.align		4
.L_26:
        /*0034*/ 	.word	index@(_ZN7cutlass13device_kernelINS_4gemm6kernel13GemmUniversalIN4cute5tupleIJiiiiEEENS1_10collective13CollectiveMmaINS1_35MainloopSm100TmaUmmaWarpSpecializedILi2ELi2ELi4ENS5_IJNS4_1CILi8EEENSA_ILi1EEESC_EEEEENS5_IJNSA_ILi64EEENSA_ILi256EEESF_EEENS_10tfloat32_tENS5_IJlSC_lEEESI_SJ_NS4_8TiledMMAINS4_8MMA_AtomIJNS4_17SM100_MMA_TF32_SSISI_SI_fLi64ELi256ELNS4_4UMMA5MajorE0ELSO_0ELNSN_7ScaleInE0ELSP_0EEEEEENS4_6LayoutINS5_IJSC_SC_SC_EEENS5_IJNSA_ILi0EEESU_SU_EEEEENS5_IJNS4_10UnderscoreESX_SX_EEEEENS4_13SM90_TMA_LOADENS4_14ComposedLayoutINS4_7SwizzleILi3ELi4ELi3EEENS4_18smem_ptr_flag_bitsILi32EEENSS_INS5_IJSB_NSA_ILi32EEEEEENS5_IJS16_SC_EEEEEEEvNS4_8identityENS4_23SM90_TMA_LOAD_MULTICASTES1A_vS1B_EENS_8epilogue10collective18CollectiveEpilogueINS1E_23Sm100TmaWarpSpecializedILi4ELi2ELi16ELb1ELb0EEEJSH_NS5_IJNSS_ISF_SC_EENSS_IS16_SC_EEEEESI_SJ_SI_SJ_NS1E_6fusion15FusionCallbacksIS1I_NS1M_17LinearCombinationISI_fSI_fLNS_15FloatRoundStyleE2EEESH_S1L_JEEENS4_5SM1004TMEM4LOAD26SM100_TMEM_LOAD_16dp128b8xES10_S1A_NS4_17SM75_U32x4_LDSM_NENS4_14SM90_TMA_STOREES1A_NS4_17SM90_U32x4_STSM_NENS4_39AutoVectorizingCopyWithAssumedAlignmentILi128EEEEEEvvEEEEvNT_6ParamsE)
        /*0038*/ 	.word	0x00000000


	//----- nvinfo : EIATTR_MIN_STACK_SIZE
	.align		4
.L_27:
        /*003c*/ 	.byte	0x04, 0x12
        /*003e*/ 	.short	(.L_29 - .L_28)
	.align		4
.L_28:
        /*0040*/ 	.word	index@(_ZN7cutlass13device_kernelINS_4gemm6kernel13GemmUniversalIN4cute5tupleIJiiiiEEENS1_10collective13CollectiveMmaINS1_35MainloopSm100TmaUmmaWarpSpecializedILi2ELi2ELi4ENS5_IJNS4_1CILi8EEENSA_ILi1EEESC_EEEEENS5_IJNSA_ILi64EEENSA_ILi256EEESF_EEENS_10tfloat32_tENS5_IJlSC_lEEESI_SJ_NS4_8TiledMMAINS4_8MMA_AtomIJNS4_17SM100_MMA_TF32_SSISI_SI_fLi64ELi256ELNS4_4UMMA5MajorE0ELSO_0ELNSN_7ScaleInE0ELSP_0EEEEEENS4_6LayoutINS5_IJSC_SC_SC_EEENS5_IJNSA_ILi0EEESU_SU_EEEEENS5_IJNS4_10UnderscoreESX_SX_EEEEENS4_13SM90_TMA_LOADENS4_14ComposedLayoutINS4_7SwizzleILi3ELi4ELi3EEENS4_18smem_ptr_flag_bitsILi32EEENSS_INS5_IJSB_NSA_ILi32EEEEEENS5_IJS16_SC_EEEEEEEvNS4_8identityENS4_23SM90_TMA_LOAD_MULTICASTES1A_vS1B_EENS_8epilogue10collective18CollectiveEpilogueINS1E_23Sm100TmaWarpSpecializedILi4ELi2ELi16ELb1ELb0EEEJSH_NS5_IJNSS_ISF_SC_EENSS_IS16_SC_EEEEESI_SJ_SI_SJ_NS1E_6fusion15FusionCallbacksIS1I_NS1M_17LinearCombinationISI_fSI_fLNS_15FloatRoundStyleE2EEESH_S1L_JEEENS4_5SM1004TMEM4LOAD26SM100_TMEM_LOAD_16dp128b8xES10_S1A_NS4_17SM75_U32x4_LDSM_NENS4_14SM90_TMA_STOREES1A_NS4_17SM90_U32x4_STSM_NENS4_39AutoVectorizingCopyWithAssumedAlignmentILi128EEEEEEvvEEEEvNT_6ParamsE)
        /*0044*/ 	.word	0x00000000
.L_29:


//--------------------- .nv.compat                --------------------------
	.section	.nv.compat,"",@"SHT_CUDA_COMPAT_INFO"
	.align	4
        /*0000*/ 	.byte	0x02, 0x09, 0x01, 0x00, 0x02, 0x02, 0x02, 0x00, 0x02, 0x05, 0x05, 0x00, 0x03, 0x07, 0x01, 0x01
        /*0010*/ 	.byte	0x02, 0x03, 0x01, 0x00, 0x02, 0x06, 0x01, 0x00, 0x04, 0x0b, 0x08, 0x00, 0x09, 0x00, 0x00, 0x00
        /*0020*/ 	.byte	0x00, 0x00, 0x00, 0x00


//--------------------- .nv.info._ZN7cutlass13device_kernelINS_4gemm6kernel13GemmUniversalIN4cute5tupleIJiiiiEEENS1_10collective13CollectiveMmaINS1_35MainloopSm100TmaUmmaWarpSpecializedILi2ELi2ELi4ENS5_IJNS4_1CILi8EEENSA_ILi1EEESC_EEEEENS5_IJNSA_ILi64EEENSA_ILi256EEESF_EEENS_10tfloat32_tENS5_IJlSC_lEEESI_SJ_NS4_8TiledMMAINS4_8MMA_AtomIJNS4_17SM100_MMA_TF32_SSISI_SI_fLi64ELi256ELNS4_4UMMA5MajorE0ELSO_0ELNSN_7ScaleInE0ELSP_0EEEEEENS4_6LayoutINS5_IJSC_SC_SC_EEENS5_IJNSA_ILi0EEESU_SU_EEEEENS5_IJNS4_10UnderscoreESX_SX_EEEEENS4_13SM90_TMA_LOADENS4_14ComposedLayoutINS4_7SwizzleILi3ELi4ELi3EEENS4_18smem_ptr_flag_bitsILi32EEENSS_INS5_IJSB_NSA_ILi32EEEEEENS5_IJS16_SC_EEEEEEEvNS4_8identityENS4_23SM90_TMA_LOAD_MULTICASTES1A_vS1B_EENS_8epilogue10collective18CollectiveEpilogueINS1E_23Sm100TmaWarpSpecializedILi4ELi2ELi16ELb1ELb0EEEJSH_NS5_IJNSS_ISF_SC_EENSS_IS16_SC_EEEEESI_SJ_SI_SJ_NS1E_6fusion15FusionCallbacksIS1I_NS1M_17LinearCombinationISI_fSI_fLNS_15FloatRoundStyleE2EEESH_S1L_JEEENS4_5SM1004TMEM4LOAD26SM100_TMEM_LOAD_16dp128b8xES10_S1A_NS4_17SM75_U32x4_LDSM_NENS4_14SM90_TMA_STOREES1A_NS4_17SM90_U32x4_STSM_NENS4_39AutoVectorizingCopyWithAssumedAlignmentILi128EEEEEEvvEEEEvNT_6ParamsE --------------------------
	.section	.nv.info._ZN7cutlass13device_kernelINS_4gemm6kernel13GemmUniversalIN4cute5tupleIJiiiiEEENS1_10collective13CollectiveMmaINS1_35MainloopSm100TmaUmmaWarpSpecializedILi2ELi2ELi4ENS5_IJNS4_1CILi8EEENSA_ILi1EEESC_EEEEENS5_IJNSA_ILi64EEENSA_ILi256EEESF_EEENS_10tfloat32_tENS5_IJlSC_lEEESI_SJ_NS4_8TiledMMAINS4_8MMA_AtomIJNS4_17SM100_MMA_TF32_SSISI_SI_fLi64ELi256ELNS4_4UMMA5MajorE0ELSO_0ELNSN_7ScaleInE0ELSP_0EEEEEENS4_6LayoutINS5_IJSC_SC_SC_EEENS5_IJNSA_ILi0EEESU_SU_EEEEENS5_IJNS4_10UnderscoreESX_SX_EEEEENS4_13SM90_TMA_LOADENS4_14ComposedLayoutINS4_7SwizzleILi3ELi4ELi3EEENS4_18smem_ptr_flag_bitsILi32EEENSS_INS5_IJSB_NSA_ILi32EEEEEENS5_IJS16_SC_EEEEEEEvNS4_8identityENS4_23SM90_TMA_LOAD_MULTICASTES1A_vS1B_EENS_8epilogue10collective18CollectiveEpilogueINS1E_23Sm100TmaWarpSpecializedILi4ELi2ELi16ELb1ELb0EEEJSH_NS5_IJNSS_ISF_SC_EENSS_IS16_SC_EEEEESI_SJ_SI_SJ_NS1E_6fusion15FusionCallbacksIS1I_NS1M_17LinearCombinationISI_fSI_fLNS_15FloatRoundStyleE2EEESH_S1L_JEEENS4_5SM1004TMEM4LOAD26SM100_TMEM_LOAD_16dp128b8xES10_S1A_NS4_17SM75_U32x4_LDSM_NENS4_14SM90_TMA_STOREES1A_NS4_17SM90_U32x4_STSM_NENS4_39AutoVectorizingCopyWithAssumedAlignmentILi128EEEEEEvvEEEEvNT_6ParamsE,"",@"SHT_CUDA_INFO"
	.sectionflags	@""
	.align	4


	//----- nvinfo : EIATTR_CUDA_API_VERSION
	.align		4
        /*0000*/ 	.byte	0x04, 0x37
        /*0002*/ 	.short	(.L_31 - .L_30)
.L_30:
        /*0004*/ 	.word	0x00000082


	//----- nvinfo : EIATTR_KPARAM_INFO
	.align		4
.L_31:
        /*0008*/ 	.byte	0x04, 0x17
        /*000a*/ 	.short	(.L_33 - .L_32)
.L_32:
        /*000c*/ 	.word	0x00000000
        /*0010*/ 	.short	0x0000
        /*0012*/ 	.short	0x0000
        /*0014*/ 	.byte	0x00, 0xf0, 0x01, 0x20


	//----- nvinfo : EIATTR_AT_ENTRY_FRAGMENTS
	.align		4
.L_33:
        /*0018*/ 	.byte	0x04, 0x4f
        /*001a*/ 	.short	(.L_35 - .L_34)


	//   ....[0]....
.L_34:
        /*001c*/ 	.word	0x00000006


	//----- nvinfo : EIATTR_RESERVED_SMEM_USED
	.align		4
.L_35:
        /*0020*/ 	.byte	0x01, 0x41
	.zero		2


	//----- nvinfo : EIATTR_SPARSE_MMA_MASK
	.align		4
        /*0024*/ 	.byte	0x03, 0x50
        /*0026*/ 	.short	0x0000


	//----- nvinfo : EIATTR_TCGEN05_1CTA_USED
	.align		4
        /*0028*/ 	.byte	0x01, 0x51
	.zero		2


	//----- nvinfo : EIATTR_MAXREG_COUNT
	.align		4
        /*002c*/ 	.byte	0x03, 0x1b
        /*002e*/ 	.short	0x00ff


	//----- nvinfo : EIATTR_NUM_BARRIERS
	.align		4
        /*0030*/ 	.byte	0x02, 0x4c
        /*0032*/ 	.byte	0x07
	.zero		1


	//----- nvinfo : EIATTR_EXTERNS
	.align		4
        /*0034*/ 	.byte	0x04, 0x0f
        /*0036*/ 	.short	(.L_37 - .L_36)


	//   ....[0]....
	.align		4
.L_36:
        /*0038*/ 	.word	index@(__assertfail)


	//----- nvinfo : EIATTR_MERCURY_ISA_VERSION
	.align		4
.L_37:
        /*003c*/ 	.byte	0x03, 0x5f
        /*003e*/ 	.short	0x0101


	//----- nvinfo : EIATTR_INT_WARP_WIDE_INSTR_OFFSETS
	.align		4
        /*0040*/ 	.byte	0x04, 0x31
        /*0042*/ 	.short	(.L_39 - .L_38)


	//   ....[0]....
.L_38:
        /*0044*/ 	.word	0x00004010


	//   ....[1]....
        /*0048*/ 	.word	0x00004030


	//   ....[2]....
        /*004c*/ 	.word	0x00004060


	//   ....[3]....
        /*0050*/ 	.word	0x00004c20


	//   ....[4]....
        /*0054*/ 	.word	0x00004c80


	//   ....[5]....
        /*0058*/ 	.word	0x00004d80


	//   ....[6]....
        /*005c*/ 	.word	0x00004e00


	//   ....[7]....
        /*0060*/ 	.word	0x00004ef0


	//   ....[8]....
        /*0064*/ 	.word	0x00004f70


	//   ....[9]....
        /*0068*/ 	.word	0x00005070


	//   ....[10]....
        /*006c*/ 	.word	0x00005100


	//   ....[11]....
        /*0070*/ 	.word	0x00005200


	//   ....[12]....
        /*0074*/ 	.word	0x00005280


	//   ....[13]....
        /*0078*/ 	.word	0x00005380


	//   ....[14]....
        /*007c*/ 	.word	0x00005400


	//   ....[15]....
        /*0080*/ 	.word	0x00005500


	//   ....[16]....
        /*0084*/ 	.word	0x00005590


	//   ....[17]....
        /*0088*/ 	.word	0x00005690


	//   ....[18]....
        /*008c*/ 	.word	0x00005720


	//----- nvinfo : EIATTR_COOP_GROUP_MASK_REGIDS
	.align		4
.L_39:
        /*0090*/ 	.byte	0x04, 0x29
        /*0092*/ 	.short	(.L_41 - .L_40)


	//   ....[0]....
.L_40:
        /*0094*/ 	.word	0xffffffff


	//   ....[1]....
        /*0098*/ 	.word	0xffffffff


	//   ....[2]....
        /*009c*/ 	.word	0xffffffff


	//   ....[3]....
        /*00a0*/ 	.word	0xffffffff


	//   ....[4]....
        /*00a4*/ 	.word	0xffffffff


	//   ....[5]....
        /*00a8*/ 	.word	0xffffffff


	//   ....[6]....
        /*00ac*/ 	.word	0xffffffff


	//   ....[7]....
        /*00b0*/ 	.word	0xffffffff


	//   ....[8]....
        /*00b4*/ 	.word	0xffffffff


	//   ....[9]....
        /*00b8*/ 	.word	0xffffffff


	//   ....[10]....
        /*00bc*/ 	.word	0xffffffff


	//   ....[11]....
        /*00c0*/ 	.word	0xffffffff


	//   ....[12]....
        /*00c4*/ 	.word	0xffffffff


	//   ....[13]....
        /*00c8*/ 	.word	0xffffffff


	//----- nvinfo : EIATTR_COOP_GROUP_INSTR_OFFSETS
	.align		4
.L_41:
        /*00cc*/ 	.byte	0x04, 0x28
        /*00ce*/ 	.short	(.L_43 - .L_42)


	//   ....[0]....
.L_42:
        /*00d0*/ 	.word	0x00000080


	//   ....[1]....
        /*00d4*/ 	.word	0x000004f0


	//   ....[2]....
        /*00d8*/ 	.word	0x00000650


	//   ....[3]....
        /*00dc*/ 	.word	0x000007f0


	//   ....[4]....
        /*00e0*/ 	.word	0x000008f0


	//   ....[5]....
        /*00e4*/ 	.word	0x00000a60


	//   ....[6]....
        /*00e8*/ 	.word	0x00000c00


	//   ....[7]....
        /*00ec*/ 	.word	0x00000db0


	//   ....[8]....
        /*00f0*/ 	.word	0x000022a0


	//   ....[9]....
        /*00f4*/ 	.word	0x00003040


	//   ....[10]....
        /*00f8*/ 	.word	0x00003250


	//   ....[11]....
        /*00fc*/ 	.word	0x00003280


	//   ....[12]....
        /*0100*/ 	.word	0x00003ef0


	//   ....[13]....
        /*0104*/ 	.word	0x00004120


	//----- nvinfo : EIATTR_VRC_CTA_INIT_COUNT
	.align		4
.L_43:
        /*0108*/ 	.byte	0x02, 0x4a
        /*010a*/ 	.byte	0x80
	.zero		1


	//----- nvinfo : EIATTR_SYSCALL_OFFSETS
	.align		4
        /*010c*/ 	.byte	0x04, 0x46
        /*010e*/ 	.short	(.L_45 - .L_44)


	//   ....[0]....
.L_44:
        /*0110*/ 	.word	0x00006400


	//   ....[1]....
        /*0114*/ 	.word	0x000064f0


	//   ....[2]....
        /*0118*/ 	.word	0x00006d80


	//   ....[3]....
        /*011c*/ 	.word	0x00007740


	//   ....[4]....
        /*0120*/ 	.word	0x000080a0


	//   ....[5]....
        /*0124*/ 	.word	0x00008a50


	//   ....[6]....
        /*0128*/ 	.word	0x00009400


	//   ....[7]....
        /*012c*/ 	.word	0x00009de0


	//   ....[8]....
        /*0130*/ 	.word	0x0000a790


	//   ....[9]....
        /*0134*/ 	.word	0x0000b0f0


	//----- nvinfo : EIATTR_MBARRIER_INSTR_OFFSETS
	.align		4
.L_45:
        /*0138*/ 	.byte	0x04, 0x39
        /*013a*/ 	.short	(.L_47 - .L_46)


	//   ....[0]....
.L_46:
        /*013c*/ 	.word	0x00000600
        /*0140*/ 	.word	0x000000ff
        /*0144*/ 	.word	0x00000000
        /*0148*/ 	.short	0x0100
        /*014a*/ 	.byte	0x04
	.zero		1


	//   ....[1]....
        /*014c*/ 	.word	0x00000610
        /*0150*/ 	.word	0x000000ff
        /*0154*/ 	.word	0x00000010
        /*0158*/ 	.short	0x0100
        /*015a*/ 	.byte	0x04
	.zero		1


	//   ....[2]....
        /*015c*/ 	.word	0x00000620
        /*0160*/ 	.word	0x000000ff
        /*0164*/ 	.word	0x00000008
        /*0168*/ 	.short	0x0100
        /*016a*/ 	.byte	0x04
	.zero		1


	//   ....[3]....
        /*016c*/ 	.word	0x00000630
        /*0170*/ 	.word	0x000000ff
        /*0174*/ 	.word	0x00000018
        /*0178*/ 	.short	0x0100
        /*017a*/ 	.byte	0x04
	.zero		1


	//   ....[4]....
        /*017c*/ 	.word	0x00000760
        /*0180*/ 	.word	0x000000ff
        /*0184*/ 	.word	0x00000020
        /*0188*/ 	.short	0x0100
        /*018a*/ 	.byte	0x04
	.zero		1


	//   ....[5]....
        /*018c*/ 	.word	0x00000770
        /*0190*/ 	.word	0x000000ff
        /*0194*/ 	.word	0x00000040
        /*0198*/ 	.short	0x0100
        /*019a*/ 	.byte	0x04
	.zero		1


	//   ....[6]....
        /*019c*/ 	.word	0x00000780
        /*01a0*/ 	.word	0x000000ff
        /*01a4*/ 	.word	0x00000028
        /*01a8*/ 	.short	0x0100
        /*01aa*/ 	.byte	0x04
	.zero		1


	//   ....[7]....
        /*01ac*/ 	.word	0x00000790
        /*01b0*/ 	.word	0x000000ff
        /*01b4*/ 	.word	0x00000048
        /*01b8*/ 	.short	0x0100
        /*01ba*/ 	.byte	0x04
	.zero		1


	//   ....[8]....
        /*01bc*/ 	.word	0x000007a0
        /*01c0*/ 	.word	0x000000ff
        /*01c4*/ 	.word	0x00000030
        /*01c8*/ 	.short	0x0100
        /*01ca*/ 	.byte	0x04
	.zero		1


	//   ....[9]....
        /*01cc*/ 	.word	0x000007b0
        /*01d0*/ 	.word	0x000000ff
        /*01d4*/ 	.word	0x00000050
        /*01d8*/ 	.short	0x0100
        /*01da*/ 	.byte	0x04
	.zero		1


	//   ....[10]....
        /*01dc*/ 	.word	0x000007c0
        /*01e0*/ 	.word	0x000000ff
        /*01e4*/ 	.word	0x00000038
        /*01e8*/ 	.short	0x0100
        /*01ea*/ 	.byte	0x04
	.zero		1


	//   ....[11]....
        /*01ec*/ 	.word	0x000007d0
        /*01f0*/ 	.word	0x000000ff
        /*01f4*/ 	.word	0x00000058
        /*01f8*/ 	.short	0x0100
        /*01fa*/ 	.byte	0x04
	.zero		1


	//   ....[12]....
        /*01fc*/ 	.word	0x000008c0
        /*0200*/ 	.word	0x000000ff
        /*0204*/ 	.word	0x00000060
        /*0208*/ 	.short	0x0100
        /*020a*/ 	.byte	0x06
	.zero		1


	//   ....[13]....
        /*020c*/ 	.word	0x000008d0
        /*0210*/ 	.word	0x000000ff
        /*0214*/ 	.word	0x00000068
        /*0218*/ 	.short	0x0100
        /*021a*/ 	.byte	0x06
	.zero		1


	//   ....[14]....
        /*021c*/ 	.word	0x00000a10
        /*0220*/ 	.word	0x000000ff
        /*0224*/ 	.word	0x00000070
        /*0228*/ 	.short	0x0100
        /*022a*/ 	.byte	0x06
	.zero		1


	//   ....[15]....
        /*022c*/ 	.word	0x00000a20
        /*0230*/ 	.word	0x000000ff
        /*0234*/ 	.word	0x00000080
        /*0238*/ 	.short	0x0100
        /*023a*/ 	.byte	0x06
	.zero		1


	//   ....[16]....
        /*023c*/ 	.word	0x00000a30
        /*0240*/ 	.word	0x000000ff
        /*0244*/ 	.word	0x00000078
        /*0248*/ 	.short	0x0100
        /*024a*/ 	.byte	0x06
	.zero		1


	//   ....[17]....
        /*024c*/ 	.word	0x00000a40
        /*0250*/ 	.word	0x000000ff
        /*0254*/ 	.word	0x00000088
        /*0258*/ 	.short	0x0100
        /*025a*/ 	.byte	0x06
	.zero		1


	//   ....[18]....
        /*025c*/ 	.word	0x00000b70
        /*0260*/ 	.word	0x000000ff
        /*0264*/ 	.word	0x00000090
        /*0268*/ 	.short	0x0100
        /*026a*/ 	.byte	0x04
	.zero		1


	//   ....[19]....
        /*026c*/ 	.word	0x00000b80
        /*0270*/ 	.word	0x000000ff
        /*0274*/ 	.word	0x000000b0
        /*0278*/ 	.short	0x0100
        /*027a*/ 	.byte	0x04
	.zero		1


	//   ....[20]....
        /*027c*/ 	.word	0x00000b90
        /*0280*/ 	.word	0x000000ff
        /*0284*/ 	.word	0x00000098
        /*0288*/ 	.short	0x0100
        /*028a*/ 	.byte	0x04
	.zero		1


	//   ....[21]....
        /*028c*/ 	.word	0x00000ba0
        /*0290*/ 	.word	0x000000ff
        /*0294*/ 	.word	0x000000b8
        /*0298*/ 	.short	0x0100
        /*029a*/ 	.byte	0x04
	.zero		1


	//   ....[22]....
        /*029c*/ 	.word	0x00000bb0
        /*02a0*/ 	.word	0x000000ff
        /*02a4*/ 	.word	0x000000a0
        /*02a8*/ 	.short	0x0100
        /*02aa*/ 	.byte	0x04
	.zero		1


	//   ....[23]....
        /*02ac*/ 	.word	0x00000bc0
        /*02b0*/ 	.word	0x000000ff
        /*02b4*/ 	.word	0x000000c0
        /*02b8*/ 	.short	0x0100
        /*02ba*/ 	.byte	0x04
	.zero		1


	//   ....[24]....
        /*02bc*/ 	.word	0x00000bd0
        /*02c0*/ 	.word	0x000000ff
        /*02c4*/ 	.word	0x000000a8
        /*02c8*/ 	.short	0x0100
        /*02ca*/ 	.byte	0x04
	.zero		1


	//   ....[25]....
        /*02cc*/ 	.word	0x00000be0
        /*02d0*/ 	.word	0x000000ff
        /*02d4*/ 	.word	0x000000c8
        /*02d8*/ 	.short	0x0100
        /*02da*/ 	.byte	0x04
	.zero		1


	//   ....[26]....
        /*02dc*/ 	.word	0x00000cd0
        /*02e0*/ 	.word	0x000000ff
        /*02e4*/ 	.word	0x000000d0
        /*02e8*/ 	.short	0x0100
        /*02ea*/ 	.byte	0x04
	.zero		1


	//   ....[27]....
        /*02ec*/ 	.word	0x00000ce0
        /*02f0*/ 	.word	0x000000ff
        /*02f4*/ 	.word	0x000000e0
        /*02f8*/ 	.short	0x0100
        /*02fa*/ 	.byte	0x04
	.zero		1


	//   ....[28]....
        /*02fc*/ 	.word	0x00000cf0
        /*0300*/ 	.word	0x000000ff
        /*0304*/ 	.word	0x000000d8
        /*0308*/ 	.short	0x0100
        /*030a*/ 	.byte	0x04
	.zero		1


	//   ....[29]....
        /*030c*/ 	.word	0x00000d00
        /*0310*/ 	.word	0x000000ff
        /*0314*/ 	.word	0x000000e8
        /*0318*/ 	.short	0x0100
        /*031a*/ 	.byte	0x04
	.zero		1


	//   ....[30]....
        /*031c*/ 	.word	0x00001980
        /*0320*/ 	.word	0x00000003
        /*0324*/ 	.word	0x000000e0
        /*0328*/ 	.short	0x010a
        /*032a*/ 	.byte	0xff
	.zero		1


	//   ....[31]....
        /*032c*/ 	.word	0x000019b0
        /*0330*/ 	.word	0x00000003
        /*0334*/ 	.word	0x000000d0
        /*0338*/ 	.short	0x0101
        /*033a*/ 	.byte	0xff
	.zero		1


	//   ....[32]....
        /*033c*/ 	.word	0x00001a80
        /*0340*/ 	.word	0x000000ff
        /*0344*/ 	.word	0x00000010
        /*0348*/ 	.short	0x010a
        /*034a*/ 	.byte	0x04
	.zero		1


	//   ....[33]....
        /*034c*/ 	.word	0x00001b00
        /*0350*/ 	.word	0x000000ff
        /*0354*/ 	.word	0x00000010
        /*0358*/ 	.short	0x010a
        /*035a*/ 	.byte	0x21
	.zero		1


	//   ....[34]....
        /*035c*/ 	.word	0x00001cf0
        /*0360*/ 	.word	0x000000ff
        /*0364*/ 	.word	0x00000010
        /*0368*/ 	.short	0x010a
        /*036a*/ 	.byte	0x05
	.zero		1


	//   ....[35]....
        /*036c*/ 	.word	0x00001e90
        /*0370*/ 	.word	0x000000ff
        /*0374*/ 	.word	0x00000068
        /*0378*/ 	.short	0x0101
        /*037a*/ 	.byte	0x0d
	.zero		1


	//   ....[36]....
        /*037c*/ 	.word	0x00001eb0
        /*0380*/ 	.word	0x000000ff
        /*0384*/ 	.word	0x00000010
        /*0388*/ 	.short	0x010a
        /*038a*/ 	.byte	0x04
	.zero		1


	//   ....[37]....
        /*038c*/ 	.word	0x00001f30
        /*0390*/ 	.word	0x000000ff
        /*0394*/ 	.word	0x00000010
        /*0398*/ 	.short	0x010a
        /*039a*/ 	.byte	0x21
	.zero		1


	//   ....[38]....
        /*039c*/ 	.word	0x000020c0
        /*03a0*/ 	.word	0x000000ff
        /*03a4*/ 	.word	0x00000010
        /*03a8*/ 	.short	0x010a
        /*03aa*/ 	.byte	0x05
	.zero		1


	//   ....[39]....
        /*03ac*/ 	.word	0x000022d0
        /*03b0*/ 	.word	0x00000003
        /*03b4*/ 	.word	0x00000070
        /*03b8*/ 	.short	0x010a
        /*03ba*/ 	.byte	0xff
	.zero		1


	//   ....[40]....
        /*03bc*/ 	.word	0x00002420
        /*03c0*/ 	.word	0x00000000
        /*03c4*/ 	.word	0x00000000
        /*03c8*/ 	.short	0x0101
        /*03ca*/ 	.byte	0xff
	.zero		1


	//   ....[41]....
        /*03cc*/ 	.word	0x000029e0
        /*03d0*/ 	.word	0x000000ff
        /*03d4*/ 	.word	0x00000000
        /*03d8*/ 	.short	0x010a
        /*03da*/ 	.byte	0x04
	.zero		1


	//   ....[42]....
        /*03dc*/ 	.word	0x00002a80
        /*03e0*/ 	.word	0x00000000
        /*03e4*/ 	.word	0x00000000
        /*03e8*/ 	.short	0x010a
        /*03ea*/ 	.byte	0xff
	.zero		1


	//   ....[43]....
        /*03ec*/ 	.word	0x00002ba0
        /*03f0*/ 	.word	0x00000002
        /*03f4*/ 	.word	0x000000d0
        /*03f8*/ 	.short	0x010a
        /*03fa*/ 	.byte	0xff
	.zero		1


	//   ....[44]....
        /*03fc*/ 	.word	0x00002c00
        /*0400*/ 	.word	0x00000004
        /*0404*/ 	.word	0x00000000
        /*0408*/ 	.short	0x0101
        /*040a*/ 	.byte	0xff
	.zero		1


	//   ....[45]....
        /*040c*/ 	.word	0x00002c20
        /*0410*/ 	.word	0x000000ff
        /*0414*/ 	.word	0x00000080
        /*0418*/ 	.short	0x010a
        /*041a*/ 	.byte	0x04
	.zero		1


	//   ....[46]....
        /*041c*/ 	.word	0x00002d40
        /*0420*/ 	.word	0x00000002
        /*0424*/ 	.word	0x00000070
        /*0428*/ 	.short	0x010a
        /*042a*/ 	.byte	0xff
	.zero		1


	//   ....[47]....
        /*042c*/ 	.word	0x00002e50
        /*0430*/ 	.word	0x00000002
        /*0434*/ 	.word	0x00000000
        /*0438*/ 	.short	0x0101
        /*043a*/ 	.byte	0xff
	.zero		1


	//   ....[48]....
        /*043c*/ 	.word	0x00002ee0
        /*0440*/ 	.word	0x000000ff
        /*0444*/ 	.word	0x00000080
        /*0448*/ 	.short	0x0106
        /*044a*/ 	.byte	0x04
	.zero		1


	//   ....[49]....
        /*044c*/ 	.word	0x00002f00
        /*0450*/ 	.word	0x000000ff
        /*0454*/ 	.word	0x00000080
        /*0458*/ 	.short	0x010a
        /*045a*/ 	.byte	0x04
	.zero		1


	//   ....[50]....
        /*045c*/ 	.word	0x00002f90
        /*0460*/ 	.word	0x000000ff
        /*0464*/ 	.word	0x00000080
        /*0468*/ 	.short	0x0106
        /*046a*/ 	.byte	0x07
	.zero		1


	//   ....[51]....
        /*046c*/ 	.word	0x00002fd0
        /*0470*/ 	.word	0x00000000
        /*0474*/ 	.word	0x00000080
        /*0478*/ 	.short	0x010a
        /*047a*/ 	.byte	0xff
	.zero		1


	//   ....[52]....
        /*047c*/ 	.word	0x000035a0
        /*0480*/ 	.word	0x00000000
        /*0484*/ 	.word	0x00000070
        /*0488*/ 	.short	0x010a
        /*048a*/ 	.byte	0xff
	.zero		1


	//   ....[53]....
        /*048c*/ 	.word	0x000036a0
        /*0490*/ 	.word	0x00000003
        /*0494*/ 	.word	0x00000000
        /*0498*/ 	.short	0x0101
        /*049a*/ 	.byte	0xff
	.zero		1


	//   ....[54]....
        /*049c*/ 	.word	0x000036b0
        /*04a0*/ 	.word	0x000000ff
        /*04a4*/ 	.word	0x00000000
        /*04a8*/ 	.short	0x010a
        /*04aa*/ 	.byte	0x04
	.zero		1


	//   ....[55]....
        /*04ac*/ 	.word	0x00003730
        /*04b0*/ 	.word	0x000000ff
        /*04b4*/ 	.word	0x000000b0
        /*04b8*/ 	.short	0x010a
        /*04ba*/ 	.byte	0x2e
	.zero		1


	//   ....[56]....
        /*04bc*/ 	.word	0x00003810
        /*04c0*/ 	.word	0x000000ff
        /*04c4*/ 	.word	0x00000000
        /*04c8*/ 	.short	0x010a
        /*04ca*/ 	.byte	0x07
	.zero		1


	//   ....[57]....
        /*04cc*/ 	.word	0x00003950
        /*04d0*/ 	.word	0x000000ff
        /*04d4*/ 	.word	0x00000000
        /*04d8*/ 	.short	0x010a
        /*04da*/ 	.byte	0x04
	.zero		1


	//   ....[58]....
        /*04dc*/ 	.word	0x00003d20
        /*04e0*/ 	.word	0x000000ff
        /*04e4*/ 	.word	0x00000000
        /*04e8*/ 	.short	0x010a
        /*04ea*/ 	.byte	0x04
	.zero		1


	//   ....[59]....
        /*04ec*/ 	.word	0x00003db0
        /*04f0*/ 	.word	0x000000ff
        /*04f4*/ 	.word	0x00000000
        /*04f8*/ 	.short	0x010a
        /*04fa*/ 	.byte	0x05
	.zero		1


	//   ....[60]....
        /*04fc*/ 	.word	0x00003e40
        /*0500*/ 	.word	0x000000ff
        /*0504*/ 	.word	0x00000000
        /*0508*/ 	.short	0x010a
        /*050a*/ 	.byte	0x05
	.zero		1


	//   ....[61]....
        /*050c*/ 	.word	0x00003ed0
        /*0510*/ 	.word	0x000000ff
        /*0514*/ 	.word	0x00000000
        /*0518*/ 	.short	0x010a
        /*051a*/ 	.byte	0x04
	.zero		1


	//   ....[62]....
        /*051c*/ 	.word	0x000043d0
        /*0520*/ 	.word	0x00000008
        /*0524*/ 	.word	0x00000070
        /*0528*/ 	.short	0x010a
        /*052a*/ 	.byte	0xff
	.zero		1


	//   ....[63]....
        /*052c*/ 	.word	0x00004540
        /*0530*/ 	.word	0x00000000
        /*0534*/ 	.word	0x00000000
        /*0538*/ 	.short	0x0101
        /*053a*/ 	.byte	0xff
	.zero		1


	//   ....[64]....
        /*053c*/ 	.word	0x00004a30
        /*0540*/ 	.word	0x000000ff
        /*0544*/ 	.word	0x00000068
        /*0548*/ 	.short	0x010a
        /*054a*/ 	.byte	0x15
	.zero		1


	//   ....[65]....
        /*054c*/ 	.word	0x00004bc0
        /*0550*/ 	.word	0x000000ff
        /*0554*/ 	.word	0x00000040
        /*0558*/ 	.short	0x010a
        /*055a*/ 	.byte	0x15
	.zero		1


	//   ....[66]....
        /*055c*/ 	.word	0x00004d20
        /*0560*/ 	.word	0x000000ff
        /*0564*/ 	.word	0x00000020
        /*0568*/ 	.short	0x010b
        /*056a*/ 	.byte	0x15
	.zero		1


	//   ....[67]....
        /*056c*/ 	.word	0x00004d40
        /*0570*/ 	.word	0x000000ff
        /*0574*/ 	.word	0x00000000
        /*0578*/ 	.short	0x0101
        /*057a*/ 	.byte	0x06
	.zero		1


	//   ....[68]....
        /*057c*/ 	.word	0x00004d50
        /*0580*/ 	.word	0x000000ff
        /*0584*/ 	.word	0x00000048
        /*0588*/ 	.short	0x010a
        /*058a*/ 	.byte	0x15
	.zero		1


	//   ....[69]....
        /*058c*/ 	.word	0x00004ea0
        /*0590*/ 	.word	0x000000ff
        /*0594*/ 	.word	0x00000028
        /*0598*/ 	.short	0x010b
        /*059a*/ 	.byte	0x15
	.zero		1


	//   ....[70]....
        /*059c*/ 	.word	0x00004eb0
        /*05a0*/ 	.word	0x000000ff
        /*05a4*/ 	.word	0x00000000
        /*05a8*/ 	.short	0x0101
        /*05aa*/ 	.byte	0x07
	.zero		1


	//   ....[71]....
        /*05ac*/ 	.word	0x00004ec0
        /*05b0*/ 	.word	0x000000ff
        /*05b4*/ 	.word	0x00000050
        /*05b8*/ 	.short	0x010a
        /*05ba*/ 	.byte	0x15
	.zero		1


	//   ....[72]....
        /*05bc*/ 	.word	0x00005010
        /*05c0*/ 	.word	0x000000ff
        /*05c4*/ 	.word	0x00000030
        /*05c8*/ 	.short	0x010b
        /*05ca*/ 	.byte	0x15
	.zero		1


	//   ....[73]....
        /*05cc*/ 	.word	0x00005030
        /*05d0*/ 	.word	0x000000ff
        /*05d4*/ 	.word	0x00000000
        /*05d8*/ 	.short	0x0101
        /*05da*/ 	.byte	0x18
	.zero		1


	//   ....[74]....
        /*05dc*/ 	.word	0x00005040
        /*05e0*/ 	.word	0x000000ff
        /*05e4*/ 	.word	0x00000058
        /*05e8*/ 	.short	0x010a
        /*05ea*/ 	.byte	0x15
	.zero		1


	//   ....[75]....
        /*05ec*/ 	.word	0x000051a0
        /*05f0*/ 	.word	0x000000ff
        /*05f4*/ 	.word	0x00000038
        /*05f8*/ 	.short	0x010b
        /*05fa*/ 	.byte	0x15
	.zero		1


	//   ....[76]....
        /*05fc*/ 	.word	0x000051c0
        /*0600*/ 	.word	0x000000ff
        /*0604*/ 	.word	0x00000000
        /*0608*/ 	.short	0x0101
        /*060a*/ 	.byte	0x10
	.zero		1


	//   ....[77]....
        /*060c*/ 	.word	0x000051d0
        /*0610*/ 	.word	0x000000ff
        /*0614*/ 	.word	0x00000040
        /*0618*/ 	.short	0x010a
        /*061a*/ 	.byte	0x15
	.zero		1


	//   ....[78]....
        /*061c*/ 	.word	0x00005330
        /*0620*/ 	.word	0x000000ff
        /*0624*/ 	.word	0x00000020
        /*0628*/ 	.short	0x010b
        /*062a*/ 	.byte	0x15
	.zero		1


	//   ....[79]....
        /*062c*/ 	.word	0x00005340
        /*0630*/ 	.word	0x000000ff
        /*0634*/ 	.word	0x00000000
        /*0638*/ 	.short	0x0101
        /*063a*/ 	.byte	0x06
	.zero		1


	//   ....[80]....
        /*063c*/ 	.word	0x00005350
        /*0640*/ 	.word	0x000000ff
        /*0644*/ 	.word	0x00000048
        /*0648*/ 	.short	0x010a
        /*064a*/ 	.byte	0x15
	.zero		1


	//   ....[81]....
        /*064c*/ 	.word	0x000054b0
        /*0650*/ 	.word	0x000000ff
        /*0654*/ 	.word	0x00000028
        /*0658*/ 	.short	0x010b
        /*065a*/ 	.byte	0x15
	.zero		1


	//   ....[82]....
        /*065c*/ 	.word	0x000054c0
        /*0660*/ 	.word	0x000000ff
        /*0664*/ 	.word	0x00000000
        /*0668*/ 	.short	0x0101
        /*066a*/ 	.byte	0x07
	.zero		1


	//   ....[83]....
        /*066c*/ 	.word	0x000054d0
        /*0670*/ 	.word	0x000000ff
        /*0674*/ 	.word	0x00000050
        /*0678*/ 	.short	0x010a
        /*067a*/ 	.byte	0x15
	.zero		1


	//   ....[84]....
        /*067c*/ 	.word	0x00005640
        /*0680*/ 	.word	0x000000ff
        /*0684*/ 	.word	0x00000030
        /*0688*/ 	.short	0x010b
        /*068a*/ 	.byte	0x15
	.zero		1


	//   ....[85]....
        /*068c*/ 	.word	0x00005650
        /*0690*/ 	.word	0x000000ff
        /*0694*/ 	.word	0x00000000
        /*0698*/ 	.short	0x0101
        /*069a*/ 	.byte	0x18
	.zero		1


	//   ....[86]....
        /*069c*/ 	.word	0x00005660
        /*06a0*/ 	.word	0x000000ff
        /*06a4*/ 	.word	0x00000058
        /*06a8*/ 	.short	0x010a
        /*06aa*/ 	.byte	0x15
	.zero		1


	//   ....[87]....
        /*06ac*/ 	.word	0x00005850
        /*06b0*/ 	.word	0x000000ff
        /*06b4*/ 	.word	0x00000038
        /*06b8*/ 	.short	0x010b
        /*06ba*/ 	.byte	0x15
	.zero		1


	//   ....[88]....
        /*06bc*/ 	.word	0x00005860
        /*06c0*/ 	.word	0x000000ff
        /*06c4*/ 	.word	0x00000000
        /*06c8*/ 	.short	0x0101
        /*06ca*/ 	.byte	0x10
	.zero		1


	//   ....[89]....
        /*06cc*/ 	.word	0x00005880
        /*06d0*/ 	.word	0x000000ff
        /*06d4*/ 	.word	0x00000040
        /*06d8*/ 	.short	0x010a
        /*06da*/ 	.byte	0x15
	.zero		1


	//   ....[90]....
        /*06dc*/ 	.word	0x000058a0
        /*06e0*/ 	.word	0x000000ff
        /*06e4*/ 	.word	0x00000048
        /*06e8*/ 	.short	0x010a
        /*06ea*/ 	.byte	0x15
	.zero		1


	//   ....[91]....
        /*06ec*/ 	.word	0x000058c0
        /*06f0*/ 	.word	0x000000ff
        /*06f4*/ 	.word	0x00000050
        /*06f8*/ 	.short	0x010a
        /*06fa*/ 	.byte	0x15
	.zero		1


	//   ....[92]....
        /*06fc*/ 	.word	0x00005910
        /*0700*/ 	.word	0x00000002
        /*0704*/ 	.word	0x00000058
        /*0708*/ 	.short	0x010a
        /*070a*/ 	.byte	0xff
	.zero		1


	//   ....[93]....
        /*070c*/ 	.word	0x00005c70
        /*0710*/ 	.word	0x00000000
        /*0714*/ 	.word	0x00000070
        /*0718*/ 	.short	0x010a
        /*071a*/ 	.byte	0xff
	.zero		1


	//   ....[94]....
        /*071c*/ 	.word	0x00005d40
        /*0720*/ 	.word	0x00000000
        /*0724*/ 	.word	0x00000000
        /*0728*/ 	.short	0x0101
        /*072a*/ 	.byte	0xff
	.zero		1


	//   ....[95]....
        /*072c*/ 	.word	0x000069e0
        /*0730*/ 	.word	0x000000ff
        /*0734*/ 	.word	0x00000020
        /*0738*/ 	.short	0x010a
        /*073a*/ 	.byte	0x2b
	.zero		1


	//   ....[96]....
        /*073c*/ 	.word	0x00006a40
        /*0740*/ 	.word	0x0000004d
        /*0744*/ 	.word	0x00000090
        /*0748*/ 	.short	0x010a
        /*074a*/ 	.byte	0xff
	.zero		1


	//   ....[97]....
        /*074c*/ 	.word	0x00006b60
        /*0750*/ 	.word	0x000000ff
        /*0754*/ 	.word	0x00000020
        /*0758*/ 	.short	0x010a
        /*075a*/ 	.byte	0x2b
	.zero		1


	//   ....[98]....
        /*075c*/ 	.word	0x00006c60
        /*0760*/ 	.word	0x0000004d
        /*0764*/ 	.word	0x00000090
        /*0768*/ 	.short	0x010a
        /*076a*/ 	.byte	0xff
	.zero		1


	//   ....[99]....
        /*076c*/ 	.word	0x00007460
        /*0770*/ 	.word	0x00000000
        /*0774*/ 	.word	0x00000000
        /*0778*/ 	.short	0x0101
        /*077a*/ 	.byte	0xff
	.zero		1


	//   ....[100]....
        /*077c*/ 	.word	0x00007470
        /*0780*/ 	.word	0x00000003
        /*0784*/ 	.word	0x00000020
        /*0788*/ 	.short	0x010a
        /*078a*/ 	.byte	0xff
	.zero		1


	//   ....[101]....
        /*078c*/ 	.word	0x00007540
        /*0790*/ 	.word	0x00000003
        /*0794*/ 	.word	0x00000020
        /*0798*/ 	.short	0x010a
        /*079a*/ 	.byte	0xff
	.zero		1


	//   ....[102]....
        /*079c*/ 	.word	0x00007dc0
        /*07a0*/ 	.word	0x00000053
        /*07a4*/ 	.word	0x00000000
        /*07a8*/ 	.short	0x0101
        /*07aa*/ 	.byte	0xff
	.zero		1


	//   ....[103]....
        /*07ac*/ 	.word	0x00007de0
        /*07b0*/ 	.word	0x00000054
        /*07b4*/ 	.word	0x00000020
        /*07b8*/ 	.short	0x010a
        /*07ba*/ 	.byte	0xff
	.zero		1


	//   ....[104]....
        /*07bc*/ 	.word	0x00007ea0
        /*07c0*/ 	.word	0x00000054
        /*07c4*/ 	.word	0x00000020
        /*07c8*/ 	.short	0x010a
        /*07ca*/ 	.byte	0xff
	.zero		1


	//   ....[105]....
        /*07cc*/ 	.word	0x00008720
        /*07d0*/ 	.word	0x00000053
        /*07d4*/ 	.word	0x00000000
        /*07d8*/ 	.short	0x0101
        /*07da*/ 	.byte	0xff
	.zero		1


	//   ....[106]....
        /*07dc*/ 	.word	0x00008740
        /*07e0*/ 	.word	0x00000054
        /*07e4*/ 	.word	0x00000020
        /*07e8*/ 	.short	0x010a
        /*07ea*/ 	.byte	0xff
	.zero		1


	//   ....[107]....
        /*07ec*/ 	.word	0x00008810
        /*07f0*/ 	.word	0x00000054
        /*07f4*/ 	.word	0x00000020
        /*07f8*/ 	.short	0x010a
        /*07fa*/ 	.byte	0xff
	.zero		1


	//   ....[108]....
        /*07fc*/ 	.word	0x000090d0
        /*0800*/ 	.word	0x00000054
        /*0804*/ 	.word	0x00000000
        /*0808*/ 	.short	0x0101
        /*080a*/ 	.byte	0xff
	.zero		1


	//   ....[109]....
        /*080c*/ 	.word	0x000090f0
        /*0810*/ 	.word	0x00000055
        /*0814*/ 	.word	0x00000020
        /*0818*/ 	.short	0x010a
        /*081a*/ 	.byte	0xff
	.zero		1


	//   ....[110]....
        /*081c*/ 	.word	0x000091b0
        /*0820*/ 	.word	0x00000055
        /*0824*/ 	.word	0x00000020
        /*0828*/ 	.short	0x010a
        /*082a*/ 	.byte	0xff
	.zero		1


	//   ....[111]....
        /*082c*/ 	.word	0x00009ab0
        /*0830*/ 	.word	0x00000054
        /*0834*/ 	.word	0x00000000
        /*0838*/ 	.short	0x0101
        /*083a*/ 	.byte	0xff
	.zero		1


	//   ....[112]....
        /*083c*/ 	.word	0x00009ad0
        /*0840*/ 	.word	0x00000055
        /*0844*/ 	.word	0x00000020
        /*0848*/ 	.short	0x010a
        /*084a*/ 	.byte	0xff
	.zero		1


	//   ....[113]....
        /*084c*/ 	.word	0x00009b90
        /*0850*/ 	.word	0x00000055
        /*0854*/ 	.word	0x00000020
        /*0858*/ 	.short	0x010a
        /*085a*/ 	.byte	0xff
	.zero		1


	//   ....[114]....
        /*085c*/ 	.word	0x0000a460
        /*0860*/ 	.word	0x00000054
        /*0864*/ 	.word	0x00000000
        /*0868*/ 	.short	0x0101
        /*086a*/ 	.byte	0xff
	.zero		1


	//   ....[115]....
        /*086c*/ 	.word	0x0000a480
        /*0870*/ 	.word	0x00000055
        /*0874*/ 	.word	0x00000020
        /*0878*/ 	.short	0x010a
        /*087a*/ 	.byte	0xff
	.zero		1


	//   ....[116]....
        /*087c*/ 	.word	0x0000a540
        /*0880*/ 	.word	0x00000055
        /*0884*/ 	.word	0x00000020
        /*0888*/ 	.short	0x010a
        /*088a*/ 	.byte	0xff
	.zero		1


	//   ....[117]....
        /*088c*/ 	.word	0x0000ae10
        /*0890*/ 	.word	0x00000054
        /*0894*/ 	.word	0x00000000
        /*0898*/ 	.short	0x0101
        /*089a*/ 	.byte	0xff
	.zero		1


	//   ....[118]....
        /*089c*/ 	.word	0x0000ae30
        /*08a0*/ 	.word	0x00000055
        /*08a4*/ 	.word	0x00000020
        /*08a8*/ 	.short	0x010a
        /*08aa*/ 	.byte	0xff
	.zero		1


	//   ....[119]....
        /*08ac*/ 	.word	0x0000aef0
        /*08b0*/ 	.word	0x00000055
        /*08b4*/ 	.word	0x00000020
        /*08b8*/ 	.short	0x010a
        /*08ba*/ 	.byte	0xff
	.zero		1


	//   ....[120]....
        /*08bc*/ 	.word	0x0000b4c0
        /*08c0*/ 	.word	0x000000ff
        /*08c4*/ 	.word	0x00000000
        /*08c8*/ 	.short	0x0101
        /*08ca*/ 	.byte	0x04
	.zero		1


	//   ....[121]....
        /*08cc*/ 	.word	0x0000b7d0
        /*08d0*/ 	.word	0x00000002
        /*08d4*/ 	.word	0x00000000
        /*08d8*/ 	.short	0x0101
        /*08da*/ 	.byte	0xff
	.zero		1


	//   ....[122]....
        /*08dc*/ 	.word	0x0000ba80
        /*08e0*/ 	.word	0x000000ff
        /*08e4*/ 	.word	0x00000000
        /*08e8*/ 	.short	0x0101
        /*08ea*/ 	.byte	0x04
	.zero		1


	//   ....[123]....
        /*08ec*/ 	.word	0x0000baa0
        /*08f0*/ 	.word	0x00000003
        /*08f4*/ 	.word	0x000000e0
        /*08f8*/ 	.short	0x010a
        /*08fa*/ 	.byte	0xff
	.zero		1


	//   ....[124]....
        /*08fc*/ 	.word	0x0000bb00
        /*0900*/ 	.word	0x00000000
        /*0904*/ 	.word	0x00000010
        /*0908*/ 	.short	0x010a
        /*090a*/ 	.byte	0xff
	.zero		1


	//   ....[125]....
        /*090c*/ 	.word	0x0000bb60
        /*0910*/ 	.word	0x00000000
        /*0914*/ 	.word	0x00000010
        /*0918*/ 	.short	0x010a
        /*091a*/ 	.byte	0xff
	.zero		1


	//   ....[126]....
        /*091c*/ 	.word	0x0000bbb0
        /*0920*/ 	.word	0x00000003
        /*0924*/ 	.word	0x00000070
        /*0928*/ 	.short	0x010a
        /*092a*/ 	.byte	0xff
	.zero		1


	//   ....[127]....
        /*092c*/ 	.word	0x0000bc10
        /*0930*/ 	.word	0x00000000
        /*0934*/ 	.word	0x00000000
        /*0938*/ 	.short	0x010a
        /*093a*/ 	.byte	0xff
	.zero		1


	//   ....[128]....
        /*093c*/ 	.word	0x0000bc60
        /*0940*/ 	.word	0x00000002
        /*0944*/ 	.word	0x000000d0
        /*0948*/ 	.short	0x010a
        /*094a*/ 	.byte	0xff
	.zero		1


	//   ....[129]....
        /*094c*/ 	.word	0x0000bcc0
        /*0950*/ 	.word	0x00000002
        /*0954*/ 	.word	0x00000080
        /*0958*/ 	.short	0x010a
        /*095a*/ 	.byte	0xff
	.zero		1


	//   ....[130]....
        /*095c*/ 	.word	0x0000bd10
        /*0960*/ 	.word	0x00000002
        /*0964*/ 	.word	0x00000070
        /*0968*/ 	.short	0x010a
        /*096a*/ 	.byte	0xff
	.zero		1


	//   ....[131]....
        /*096c*/ 	.word	0x0000bd70
        /*0970*/ 	.word	0x00000000
        /*0974*/ 	.word	0x00000080
        /*0978*/ 	.short	0x010a
        /*097a*/ 	.byte	0xff
	.zero		1


	//   ....[132]....
        /*097c*/ 	.word	0x0000bdc0
        /*0980*/ 	.word	0x00000000
        /*0984*/ 	.word	0x00000070
        /*0988*/ 	.short	0x010a
        /*098a*/ 	.byte	0xff
	.zero		1


	//   ....[133]....
        /*098c*/ 	.word	0x0000be20
        /*0990*/ 	.word	0x00000003
        /*0994*/ 	.word	0x000000b0
        /*0998*/ 	.short	0x010a
        /*099a*/ 	.byte	0xff
	.zero		1


	//   ....[134]....
        /*099c*/ 	.word	0x0000be80
        /*09a0*/ 	.word	0x00000000
        /*09a4*/ 	.word	0x00000000
        /*09a8*/ 	.short	0x010a
        /*09aa*/ 	.byte	0xff
	.zero		1


	//   ....[135]....
        /*09ac*/ 	.word	0x0000bee0
        /*09b0*/ 	.word	0x00000000
        /*09b4*/ 	.word	0x00000000
        /*09b8*/ 	.short	0x010a
        /*09ba*/ 	.byte	0xff
	.zero		1


	//   ....[136]....
        /*09bc*/ 	.word	0x0000bf40
        /*09c0*/ 	.word	0x00000000
        /*09c4*/ 	.word	0x00000000
        /*09c8*/ 	.short	0x010a
        /*09ca*/ 	.byte	0xff
	.zero		1


	//   ....[137]....
        /*09cc*/ 	.word	0x0000bfa0
        /*09d0*/ 	.word	0x00000000
        /*09d4*/ 	.word	0x00000000
        /*09d8*/ 	.short	0x010a
        /*09da*/ 	.byte	0xff
	.zero		1


	//   ....[138]....
        /*09dc*/ 	.word	0x0000c000
        /*09e0*/ 	.word	0x00000000
        /*09e4*/ 	.word	0x00000000
        /*09e8*/ 	.short	0x010a
        /*09ea*/ 	.byte	0xff
	.zero		1


	//   ....[139]....
        /*09ec*/ 	.word	0x0000c050
        /*09f0*/ 	.word	0x00000008
        /*09f4*/ 	.word	0x00000070
        /*09f8*/ 	.short	0x010a
        /*09fa*/ 	.byte	0xff
	.zero		1


	//   ....[140]....
        /*09fc*/ 	.word	0x0000c0b0
        /*0a00*/ 	.word	0x00000000
        /*0a04*/ 	.word	0x00000068
        /*0a08*/ 	.short	0x010a
        /*0a0a*/ 	.byte	0xff
	.zero		1


	//   ....[141]....
        /*0a0c*/ 	.word	0x0000c110
        /*0a10*/ 	.word	0x00000000
        /*0a14*/ 	.word	0x00000040
        /*0a18*/ 	.short	0x010a
        /*0a1a*/ 	.byte	0xff
	.zero		1


	//   ....[142]....
        /*0a1c*/ 	.word	0x0000c170
        /*0a20*/ 	.word	0x00000000
        /*0a24*/ 	.word	0x00000048
        /*0a28*/ 	.short	0x010a
        /*0a2a*/ 	.byte	0xff
	.zero		1


	//   ....[143]....
        /*0a2c*/ 	.word	0x0000c1d0
        /*0a30*/ 	.word	0x00000000
        /*0a34*/ 	.word	0x00000050
        /*0a38*/ 	.short	0x010a
        /*0a3a*/ 	.byte	0xff
	.zero		1


	//   ....[144]....
        /*0a3c*/ 	.word	0x0000c230
        /*0a40*/ 	.word	0x00000000
        /*0a44*/ 	.word	0x00000058
        /*0a48*/ 	.short	0x010a
        /*0a4a*/ 	.byte	0xff
	.zero		1


	//   ....[145]....
        /*0a4c*/ 	.word	0x0000c290
        /*0a50*/ 	.word	0x00000007
        /*0a54*/ 	.word	0x00000040
        /*0a58*/ 	.short	0x010a
        /*0a5a*/ 	.byte	0xff
	.zero		1


	//   ....[146]....
        /*0a5c*/ 	.word	0x0000c2f0
        /*0a60*/ 	.word	0x00000007
        /*0a64*/ 	.word	0x00000048
        /*0a68*/ 	.short	0x010a
        /*0a6a*/ 	.byte	0xff
	.zero		1


	//   ....[147]....
        /*0a6c*/ 	.word	0x0000c350
        /*0a70*/ 	.word	0x00000007
        /*0a74*/ 	.word	0x00000050
        /*0a78*/ 	.short	0x010a
        /*0a7a*/ 	.byte	0xff
	.zero		1


	//   ....[148]....
        /*0a7c*/ 	.word	0x0000c3b0
        /*0a80*/ 	.word	0x00000007
        /*0a84*/ 	.word	0x00000058
        /*0a88*/ 	.short	0x010a
        /*0a8a*/ 	.byte	0xff
	.zero		1


	//   ....[149]....
        /*0a8c*/ 	.word	0x0000c410
        /*0a90*/ 	.word	0x00000000
        /*0a94*/ 	.word	0x00000040
        /*0a98*/ 	.short	0x010a
        /*0a9a*/ 	.byte	0xff
	.zero		1


	//   ....[150]....
        /*0a9c*/ 	.word	0x0000c470
        /*0aa0*/ 	.word	0x00000000
        /*0aa4*/ 	.word	0x00000048
        /*0aa8*/ 	.short	0x010a
        /*0aaa*/ 	.byte	0xff
	.zero		1


	//   ....[151]....
        /*0aac*/ 	.word	0x0000c4d0
        /*0ab0*/ 	.word	0x00000002
        /*0ab4*/ 	.word	0x00000050
        /*0ab8*/ 	.short	0x010a
        /*0aba*/ 	.byte	0xff
	.zero		1


	//   ....[152]....
        /*0abc*/ 	.word	0x0000c520
        /*0ac0*/ 	.word	0x00000000
        /*0ac4*/ 	.word	0x00000070
        /*0ac8*/ 	.short	0x010a
        /*0aca*/ 	.byte	0xff
	.zero		1


	//   ....[153]....
        /*0acc*/ 	.word	0x0000c580
        /*0ad0*/ 	.word	0x00000000
        /*0ad4*/ 	.word	0x00000020
        /*0ad8*/ 	.short	0x010a
        /*0ada*/ 	.byte	0xff
	.zero		1


	//   ....[154]....
        /*0adc*/ 	.word	0x0000c5d0
        /*0ae0*/ 	.word	0x0000004d
        /*0ae4*/ 	.word	0x00000090
        /*0ae8*/ 	.short	0x010a
        /*0aea*/ 	.byte	0xff
	.zero		1


	//   ....[155]....
        /*0aec*/ 	.word	0x0000c620
        /*0af0*/ 	.word	0x00000003
        /*0af4*/ 	.word	0x00000020
        /*0af8*/ 	.short	0x010a
        /*0afa*/ 	.byte	0xff
	.zero		1


	//   ....[156]....
        /*0afc*/ 	.word	0x0000c670
        /*0b00*/ 	.word	0x00000054
        /*0b04*/ 	.word	0x00000020
        /*0b08*/ 	.short	0x010a
        /*0b0a*/ 	.byte	0xff
	.zero		1


	//   ....[157]....
        /*0b0c*/ 	.word	0x0000c6c0
        /*0b10*/ 	.word	0x00000054
        /*0b14*/ 	.word	0x00000020
        /*0b18*/ 	.short	0x010a
        /*0b1a*/ 	.byte	0xff
	.zero		1


	//   ....[158]....
        /*0b1c*/ 	.word	0x0000c710
        /*0b20*/ 	.word	0x00000055
        /*0b24*/ 	.word	0x00000020
        /*0b28*/ 	.short	0x010a
        /*0b2a*/ 	.byte	0xff
	.zero		1


	//   ....[159]....
        /*0b2c*/ 	.word	0x0000c760
        /*0b30*/ 	.word	0x00000055
        /*0b34*/ 	.word	0x00000020
        /*0b38*/ 	.short	0x010a
        /*0b3a*/ 	.byte	0xff
	.zero		1


	//   ....[160]....
        /*0b3c*/ 	.word	0x0000c7b0
        /*0b40*/ 	.word	0x00000055
        /*0b44*/ 	.word	0x00000020
        /*0b48*/ 	.short	0x010a
        /*0b4a*/ 	.byte	0xff
	.zero		1


	//   ....[161]....
        /*0b4c*/ 	.word	0x0000c800
        /*0b50*/ 	.word	0x00000055
        /*0b54*/ 	.word	0x00000020
        /*0b58*/ 	.short	0x010a
        /*0b5a*/ 	.byte	0xff
	.zero		1


	//----- nvinfo : EIATTR_NUM_MBARRIERS
	.align		4
.L_47:
        /*0b5c*/ 	.byte	0x03, 0x38
        /*0b5e*/ 	.short	0x001e


	//----- nvinfo : EIATTR_EXIT_INSTR_OFFSETS
	.align		4
        /*0b60*/ 	.byte	0x04, 0x1c
        /*0b62*/ 	.short	(.L_49 - .L_48)


	//   ....[0]....
.L_48:
        /*0b64*/ 	.word	0x00002ab0


	//   ....[1]....
        /*0b68*/ 	.word	0x00002fa0


	//   ....[2]....
        /*0b6c*/ 	.word	0x00003000


	//   ....[3]....
        /*0b70*/ 	.word	0x00004130


	//   ....[4]....
        /*0b74*/ 	.word	0x00005940


	//   ....[5]....
        /*0b78*/ 	.word	0x00005980


	//   ....[6]....
        /*0b7c*/ 	.word	0x0000b970


	//   ....[7]....
        /*0b80*/ 	.word	0x0000b9f0


	//   ....[8]....
        /*0b84*/ 	.word	0x0000ba20


	//   ....[9]....
        /*0b88*/ 	.word	0x0000ba90


	//----- nvinfo : EIATTR_MAX_THREADS
	.align		4
.L_49:
        /*0b8c*/ 	.byte	0x04, 0x05
        /*0b8e*/ 	.short	(.L_51 - .L_50)
.L_50:
        /*0b90*/ 	.word	0x00000100
        /*0b94*/ 	.word	0x00000001
        /*0b98*/ 	.word	0x00000001


	//----- nvinfo : EIATTR_CRS_STACK_SIZE
	.align		4
.L_51:
        /*0b9c*/ 	.byte	0x04, 0x1e
        /*0b9e*/ 	.short	(.L_53 - .L_52)
.L_52:
        /*0ba0*/ 	.word	0x00000000


	//----- nvinfo : EIATTR_CBANK_PARAM_SIZE
	.align		4
.L_53:
        /*0ba4*/ 	.byte	0x03, 0x19
        /*0ba6*/ 	.short	0x0800


	//----- nvinfo : EIATTR_PARAM_CBANK
	.align		4
        /*0ba8*/ 	.byte	0x04, 0x0a
        /*0baa*/ 	.short	(.L_55 - .L_54)
	.align		4
.L_54:
        /*0bac*/ 	.word	index@(.nv.constant0._ZN7cutlass13device_kernelINS_4gemm6kernel13GemmUniversalIN4cute5tupleIJiiiiEEENS1_10collective13CollectiveMmaINS1_35MainloopSm100TmaUmmaWarpSpecializedILi2ELi2ELi4ENS5_IJNS4_1CILi8EEENSA_ILi1EEESC_EEEEENS5_IJNSA_ILi64EEENSA_ILi256EEESF_EEENS_10tfloat32_tENS5_IJlSC_lEEESI_SJ_NS4_8TiledMMAINS4_8MMA_AtomIJNS4_17SM100_MMA_TF32_SSISI_SI_fLi64ELi256ELNS4_4UMMA5MajorE0ELSO_0ELNSN_7ScaleInE0ELSP_0EEEEEENS4_6LayoutINS5_IJSC_SC_SC_EEENS5_IJNSA_ILi0EEESU_SU_EEEEENS5_IJNS4_10UnderscoreESX_SX_EEEEENS4_13SM90_TMA_LOADENS4_14ComposedLayoutINS4_7SwizzleILi3ELi4ELi3EEENS4_18smem_ptr_flag_bitsILi32EEENSS_INS5_IJSB_NSA_ILi32EEEEEENS5_IJS16_SC_EEEEEEEvNS4_8identityENS4_23SM90_TMA_LOAD_MULTICASTES1A_vS1B_EENS_8epilogue10collective18CollectiveEpilogueINS1E_23Sm100TmaWarpSpecializedILi4ELi2ELi16ELb1ELb0EEEJSH_NS5_IJNSS_ISF_SC_EENSS_IS16_SC_EEEEESI_SJ_SI_SJ_NS1E_6fusion15FusionCallbacksIS1I_NS1M_17LinearCombinationISI_fSI_fLNS_15FloatRoundStyleE2EEESH_S1L_JEEENS4_5SM1004TMEM4LOAD26SM100_TMEM_LOAD_16dp128b8xES10_S1A_NS4_17SM75_U32x4_LDSM_NENS4_14SM90_TMA_STOREES1A_NS4_17SM90_U32x4_STSM_NENS4_39AutoVectorizingCopyWithAssumedAlignmentILi128EEEEEEvvEEEEvNT_6ParamsE)
        /*0bb0*/ 	.short	0x0380
        /*0bb2*/ 	.short	0x0800


	//----- nvinfo : EIATTR_SW_WAR
	.align		4
.L_55:
        /*0bb4*/ 	.byte	0x04, 0x36
        /*0bb6*/ 	.short	(.L_57 - .L_56)
.L_56:
        /*0bb8*/ 	.word	0x00000008
.L_57:


//--------------------- .nv.callgraph             --------------------------
	.section	.nv.callgraph,"",@"SHT_CUDA_CALLGRAPH"
	.align	4
	.sectionentsize	8
	.align		4
        /*0000*/ 	.word	0x00000000
	.align		4
        /*0004*/ 	.word	0xffffffff
	.align		4
        /*0008*/ 	.word	index@(_ZN7cutlass13device_kernelINS_4gemm6kernel13GemmUniversalIN4cute5tupleIJiiiiEEENS1_10collective13CollectiveMmaINS1_35MainloopSm100TmaUmmaWarpSpecializedILi2ELi2ELi4ENS5_IJNS4_1CILi8EEENSA_ILi1EEESC_EEEEENS5_IJNSA_ILi64EEENSA_ILi256EEESF_EEENS_10tfloat32_tENS5_IJlSC_lEEESI_SJ_NS4_8TiledMMAINS4_8MMA_AtomIJNS4_17SM100_MMA_TF32_SSISI_SI_fLi64ELi256ELNS4_4UMMA5MajorE0ELSO_0ELNSN_7ScaleInE0ELSP_0EEEEEENS4_6LayoutINS5_IJSC_SC_SC_EEENS5_IJNSA_ILi0EEESU_SU_EEEEENS5_IJNS4_10UnderscoreESX_SX_EEEEENS4_13SM90_TMA_LOADENS4_14ComposedLayoutINS4_7SwizzleILi3ELi4ELi3EEENS4_18smem_ptr_flag_bitsILi32EEENSS_INS5_IJSB_NSA_ILi32EEEEEENS5_IJS16_SC_EEEEEEEvNS4_8identityENS4_23SM90_TMA_LOAD_MULTICASTES1A_vS1B_EENS_8epilogue10collective18CollectiveEpilogueINS1E_23Sm100TmaWarpSpecializedILi4ELi2ELi16ELb1ELb0EEEJSH_NS5_IJNSS_ISF_SC_EENSS_IS16_SC_EEEEESI_SJ_SI_SJ_NS1E_6fusion15FusionCallbacksIS1I_NS1M_17LinearCombinationISI_fSI_fLNS_15FloatRoundStyleE2EEESH_S1L_JEEENS4_5SM1004TMEM4LOAD26SM100_TMEM_LOAD_16dp128b8xES10_S1A_NS4_17SM75_U32x4_LDSM_NENS4_14SM90_TMA_STOREES1A_NS4_17SM90_U32x4_STSM_NENS4_39AutoVectorizingCopyWithAssumedAlignmentILi128EEEEEEvvEEEEvNT_6ParamsE)
	.align		4
        /*000c*/ 	.word	index@(__assertfail)
	.align		4
        /*0010*/ 	.word	0x00000000
	.align		4
        /*0014*/ 	.word	0xfffffffe
	.align		4
        /*0018*/ 	.word	0x00000000
	.align		4
        /*001c*/ 	.word	0xfffffffd
	.align		4
        /*0020*/ 	.word	0x00000000
	.align		4
        /*0024*/ 	.word	0xfffffffc


//--------------------- .nv.constant4             --------------------------
	.section	.nv.constant4,"a",@progbits
	.align	8
	.align		8
.nv.constant4:
        /*0000*/ 	.dword	__assertfail
	.align		8
        /*0008*/ 	.dword	__unnamed_1
	.align		8
        /*0010*/ 	.dword	__unnamed_2
	.align		8
        /*0018*/ 	.dword	_ZN40_INTERNAL_fa06c79f_4_k_cu_5bc2466c_343634cuda3std3__45__cpo5beginE
	.align		8
        /*0020*/ 	.dword	_ZN40_INTERNAL_fa06c79f_4_k_cu_5bc2466c_343634cuda3std3__45__cpo3endE
	.align		8
        /*0028*/ 	.dword	_ZN40_INTERNAL_fa06c79f_4_k_cu_5bc2466c_343634cuda3std3__45__cpo6cbeginE
	.align		8
        /*0030*/ 	.dword	_ZN40_INTERNAL_fa06c79f_4_k_cu_5bc2466c_343634cuda3std3__45__cpo4cendE
	.align		8
        /*0038*/ 	.dword	_ZN40_INTERNAL_fa06c79f_4_k_cu_5bc2466c_343634cuda3std3__442_GLOBAL__N__fa06c79f_4_k_cu_5bc2466c_343636ignoreE
	.align		8
        /*0040*/ 	.dword	_ZN40_INTERNAL_fa06c79f_4_k_cu_5bc2466c_343634cuda3std3__419piecewise_constructE
	.align		8
        /*0048*/ 	.dword	_ZN40_INTERNAL_fa06c79f_4_k_cu_5bc2466c_343634cuda3std3__48in_placeE
	.align		8
        /*0050*/ 	.dword	_ZN40_INTERNAL_fa06c79f_4_k_cu_5bc2466c_343634cuda3std6ranges3__45__cpo4swapE
	.align		8
        /*0058*/ 	.dword	_ZN40_INTERNAL_fa06c79f_4_k_cu_5bc2466c_343634cuda3std6ranges3__45__cpo9iter_moveE
	.align		8
        /*0060*/ 	.dword	_ZN40_INTERNAL_fa06c79f_4_k_cu_5bc2466c_343634cute7productE
	.align		8
        /*0068*/ 	.dword	_ZN40_INTERNAL_fa06c79f_4_k_cu_5bc2466c_343634cute1_E
	.align		8
        /*0070*/ 	.dword	$str$25
	.align		8
        /*0078*/ 	.dword	$str$26
	.align		8
        /*0080*/ 	.dword	$str$27
	.align		8
        /*0088*/ 	.dword	$str$28


//--------------------- .text._ZN7cutlass13device_kernelINS_4gemm6kernel13GemmUniversalIN4cute5tupleIJiiiiEEENS1_10collective13CollectiveMmaINS1_35MainloopSm100TmaUmmaWarpSpecializedILi2ELi2ELi4ENS5_IJNS4_1CILi8EEENSA_ILi1EEESC_EEEEENS5_IJNSA_ILi64EEENSA_ILi256EEESF_EEENS_10tfloat32_tENS5_IJlSC_lEEESI_SJ_NS4_8TiledMMAINS4_8MMA_AtomIJNS4_17SM100_MMA_TF32_SSISI_SI_fLi64ELi256ELNS4_4UMMA5MajorE0ELSO_0ELNSN_7ScaleInE0ELSP_0EEEEEENS4_6LayoutINS5_IJSC_SC_SC_EEENS5_IJNSA_ILi0EEESU_SU_EEEEENS5_IJNS4_10UnderscoreESX_SX_EEEEENS4_13SM90_TMA_LOADENS4_14ComposedLayoutINS4_7SwizzleILi3ELi4ELi3EEENS4_18smem_ptr_flag_bitsILi32EEENSS_INS5_IJSB_NSA_ILi32EEEEEENS5_IJS16_SC_EEEEEEEvNS4_8identityENS4_23SM90_TMA_LOAD_MULTICASTES1A_vS1B_EENS_8epilogue10collective18CollectiveEpilogueINS1E_23Sm100TmaWarpSpecializedILi4ELi2ELi16ELb1ELb0EEEJSH_NS5_IJNSS_ISF_SC_EENSS_IS16_SC_EEEEESI_SJ_SI_SJ_NS1E_6fusion15FusionCallbacksIS1I_NS1M_17LinearCombinationISI_fSI_fLNS_15FloatRoundStyleE2EEESH_S1L_JEEENS4_5SM1004TMEM4LOAD26SM100_TMEM_LOAD_16dp128b8xES10_S1A_NS4_17SM75_U32x4_LDSM_NENS4_14SM90_TMA_STOREES1A_NS4_17SM90_U32x4_STSM_NENS4_39AutoVectorizingCopyWithAssumedAlignmentILi128EEEEEEvvEEEEvNT_6ParamsE --------------------------
	.section	.text._ZN7cutlass13device_kernelINS_4gemm6kernel13GemmUniversalIN4cute5tupleIJiiiiEEENS1_10collective13CollectiveMmaINS1_35MainloopSm100TmaUmmaWarpSpecializedILi2ELi2ELi4ENS5_IJNS4_1CILi8EEENSA_ILi1EEESC_EEEEENS5_IJNSA_ILi64EEENSA_ILi256EEESF_EEENS_10tfloat32_tENS5_IJlSC_lEEESI_SJ_NS4_8TiledMMAINS4_8MMA_AtomIJNS4_17SM100_MMA_TF32_SSISI_SI_fLi64ELi256ELNS4_4UMMA5MajorE0ELSO_0ELNSN_7ScaleInE0ELSP_0EEEEEENS4_6LayoutINS5_IJSC_SC_SC_EEENS5_IJNSA_ILi0EEESU_SU_EEEEENS5_IJNS4_10UnderscoreESX_SX_EEEEENS4_13SM90_TMA_LOADENS4_14ComposedLayoutINS4_7SwizzleILi3ELi4ELi3EEENS4_18smem_ptr_flag_bitsILi32EEENSS_INS5_IJSB_NSA_ILi32EEEEEENS5_IJS16_SC_EEEEEEEvNS4_8identityENS4_23SM90_TMA_LOAD_MULTICASTES1A_vS1B_EENS_8epilogue10collective18CollectiveEpilogueINS1E_23Sm100TmaWarpSpecializedILi4ELi2ELi16ELb1ELb0EEEJSH_NS5_IJNSS_ISF_SC_EENSS_IS16_SC_EEEEESI_SJ_SI_SJ_NS1E_6fusion15FusionCallbacksIS1I_NS1M_17LinearCombinationISI_fSI_fLNS_15FloatRoundStyleE2EEESH_S1L_JEEENS4_5SM1004TMEM4LOAD26SM100_TMEM_LOAD_16dp128b8xES10_S1A_NS4_17SM75_U32x4_LDSM_NENS4_14SM90_TMA_STOREES1A_NS4_17SM90_U32x4_STSM_NENS4_39AutoVectorizingCopyWithAssumedAlignmentILi128EEEEEEvvEEEEvNT_6ParamsE,"ax",@progbits
	.align	128
.text._ZN7cutlass13device_kernelINS_4gemm6kernel13GemmUniversalIN4cute5tupleIJiiiiEEENS1_10collective13CollectiveMmaINS1_35MainloopSm100TmaUmmaWarpSpecializedILi2ELi2ELi4ENS5_IJNS4_1CILi8EEENSA_ILi1EEESC_EEEEENS5_IJNSA_ILi64EEENSA_ILi256EEESF_EEENS_10tfloat32_tENS5_IJlSC_lEEESI_SJ_NS4_8TiledMMAINS4_8MMA_AtomIJNS4_17SM100_MMA_TF32_SSISI_SI_fLi64ELi256ELNS4_4UMMA5MajorE0ELSO_0ELNSN_7ScaleInE0ELSP_0EEEEEENS4_6LayoutINS5_IJSC_SC_SC_EEENS5_IJNSA_ILi0EEESU_SU_EEEEENS5_IJNS4_10UnderscoreESX_SX_EEEEENS4_13SM90_TMA_LOADENS4_14ComposedLayoutINS4_7SwizzleILi3ELi4ELi3EEENS4_18smem_ptr_flag_bitsILi32EEENSS_INS5_IJSB_NSA_ILi32EEEEEENS5_IJS16_SC_EEEEEEEvNS4_8identityENS4_23SM90_TMA_LOAD_MULTICASTES1A_vS1B_EENS_8epilogue10collective18CollectiveEpilogueINS1E_23Sm100TmaWarpSpecializedILi4ELi2ELi16ELb1ELb0EEEJSH_NS5_IJNSS_ISF_SC_EENSS_IS16_SC_EEEEESI_SJ_SI_SJ_NS1E_6fusion15FusionCallbacksIS1I_NS1M_17LinearCombinationISI_fSI_fLNS_15FloatRoundStyleE2EEESH_S1L_JEEENS4_5SM1004TMEM4LOAD26SM100_TMEM_LOAD_16dp128b8xES10_S1A_NS4_17SM75_U32x4_LDSM_NENS4_14SM90_TMA_STOREES1A_NS4_17SM90_U32x4_STSM_NENS4_39AutoVectorizingCopyWithAssumedAlignmentILi128EEEEEEvvEEEEvNT_6ParamsE:
        .type           _ZN7cutlass13device_kernelINS_4gemm6kernel13GemmUniversalIN4cute5tupleIJiiiiEEENS1_10collective13CollectiveMmaINS1_35MainloopSm100TmaUmmaWarpSpecializedILi2ELi2ELi4ENS5_IJNS4_1CILi8EEENSA_ILi1EEESC_EEEEENS5_IJNSA_ILi64EEENSA_ILi256EEESF_EEENS_10tfloat32_tENS5_IJlSC_lEEESI_SJ_NS4_8TiledMMAINS4_8MMA_AtomIJNS4_17SM100_MMA_TF32_SSISI_SI_fLi64ELi256ELNS4_4UMMA5MajorE0ELSO_0ELNSN_7ScaleInE0ELSP_0EEEEEENS4_6LayoutINS5_IJSC_SC_SC_EEENS5_IJNSA_ILi0EEESU_SU_EEEEENS5_IJNS4_10UnderscoreESX_SX_EEEEENS4_13SM90_TMA_LOADENS4_14ComposedLayoutINS4_7SwizzleILi3ELi4ELi3EEENS4_18smem_ptr_flag_bitsILi32EEENSS_INS5_IJSB_NSA_ILi32EEEEEENS5_IJS16_SC_EEEEEEEvNS4_8identityENS4_23SM90_TMA_LOAD_MULTICASTES1A_vS1B_EENS_8epilogue10collective18CollectiveEpilogueINS1E_23Sm100TmaWarpSpecializedILi4ELi2ELi16ELb1ELb0EEEJSH_NS5_IJNSS_ISF_SC_EENSS_IS16_SC_EEEEESI_SJ_SI_SJ_NS1E_6fusion15FusionCallbacksIS1I_NS1M_17LinearCombinationISI_fSI_fLNS_15FloatRoundStyleE2EEESH_S1L_JEEENS4_5SM1004TMEM4LOAD26SM100_TMEM_LOAD_16dp128b8xES10_S1A_NS4_17SM75_U32x4_LDSM_NENS4_14SM90_TMA_STOREES1A_NS4_17SM90_U32x4_STSM_NENS4_39AutoVectorizingCopyWithAssumedAlignmentILi128EEEEEEvvEEEEvNT_6ParamsE,@function
        .size           _ZN7cutlass13device_kernelINS_4gemm6kernel13GemmUniversalIN4cute5tupleIJiiiiEEENS1_10collective13CollectiveMmaINS1_35MainloopSm100TmaUmmaWarpSpecializedILi2ELi2ELi4ENS5_IJNS4_1CILi8EEENSA_ILi1EEESC_EEEEENS5_IJNSA_ILi64EEENSA_ILi256EEESF_EEENS_10tfloat32_tENS5_IJlSC_lEEESI_SJ_NS4_8TiledMMAINS4_8MMA_AtomIJNS4_17SM100_MMA_TF32_SSISI_SI_fLi64ELi256ELNS4_4UMMA5MajorE0ELSO_0ELNSN_7ScaleInE0ELSP_0EEEEEENS4_6LayoutINS5_IJSC_SC_SC_EEENS5_IJNSA_ILi0EEESU_SU_EEEEENS5_IJNS4_10UnderscoreESX_SX_EEEEENS4_13SM90_TMA_LOADENS4_14ComposedLayoutINS4_7SwizzleILi3ELi4ELi3EEENS4_18smem_ptr_flag_bitsILi32EEENSS_INS5_IJSB_NSA_ILi32EEEEEENS5_IJS16_SC_EEEEEEEvNS4_8identityENS4_23SM90_TMA_LOAD_MULTICASTES1A_vS1B_EENS_8epilogue10collective18CollectiveEpilogueINS1E_23Sm100TmaWarpSpecializedILi4ELi2ELi16ELb1ELb0EEEJSH_NS5_IJNSS_ISF_SC_EENSS_IS16_SC_EEEEESI_SJ_SI_SJ_NS1E_6fusion15FusionCallbacksIS1I_NS1M_17LinearCombinationISI_fSI_fLNS_15FloatRoundStyleE2EEESH_S1L_JEEENS4_5SM1004TMEM4LOAD26SM100_TMEM_LOAD_16dp128b8xES10_S1A_NS4_17SM75_U32x4_LDSM_NENS4_14SM90_TMA_STOREES1A_NS4_17SM90_U32x4_STSM_NENS4_39AutoVectorizingCopyWithAssumedAlignmentILi128EEEEEEvvEEEEvNT_6ParamsE,(.L_x_221 - _ZN7cutlass13device_kernelINS_4gemm6kernel13GemmUniversalIN4cute5tupleIJiiiiEEENS1_10collective13CollectiveMmaINS1_35MainloopSm100TmaUmmaWarpSpecializedILi2ELi2ELi4ENS5_IJNS4_1CILi8EEENSA_ILi1EEESC_EEEEENS5_IJNSA_ILi64EEENSA_ILi256EEESF_EEENS_10tfloat32_tENS5_IJlSC_lEEESI_SJ_NS4_8TiledMMAINS4_8MMA_AtomIJNS4_17SM100_MMA_TF32_SSISI_SI_fLi64ELi256ELNS4_4UMMA5MajorE0ELSO_0ELNSN_7ScaleInE0ELSP_0EEEEEENS4_6LayoutINS5_IJSC_SC_SC_EEENS5_IJNSA_ILi0EEESU_SU_EEEEENS5_IJNS4_10UnderscoreESX_SX_EEEEENS4_13SM90_TMA_LOADENS4_14ComposedLayoutINS4_7SwizzleILi3ELi4ELi3EEENS4_18smem_ptr_flag_bitsILi32EEENSS_INS5_IJSB_NSA_ILi32EEEEEENS5_IJS16_SC_EEEEEEEvNS4_8identityENS4_23SM90_TMA_LOAD_MULTICASTES1A_vS1B_EENS_8epilogue10collective18CollectiveEpilogueINS1E_23Sm100TmaWarpSpecializedILi4ELi2ELi16ELb1ELb0EEEJSH_NS5_IJNSS_ISF_SC_EENSS_IS16_SC_EEEEESI_SJ_SI_SJ_NS1E_6fusion15FusionCallbacksIS1I_NS1M_17LinearCombinationISI_fSI_fLNS_15FloatRoundStyleE2EEESH_S1L_JEEENS4_5SM1004TMEM4LOAD26SM100_TMEM_LOAD_16dp128b8xES10_S1A_NS4_17SM75_U32x4_LDSM_NENS4_14SM90_TMA_STOREES1A_NS4_17SM90_U32x4_STSM_NENS4_39AutoVectorizingCopyWithAssumedAlignmentILi128EEEEEEvvEEEEvNT_6ParamsE)
        .other          _ZN7cutlass13device_kernelINS_4gemm6kernel13GemmUniversalIN4cute5tupleIJiiiiEEENS1_10collective13CollectiveMmaINS1_35MainloopSm100TmaUmmaWarpSpecializedILi2ELi2ELi4ENS5_IJNS4_1CILi8EEENSA_ILi1EEESC_EEEEENS5_IJNSA_ILi64EEENSA_ILi256EEESF_EEENS_10tfloat32_tENS5_IJlSC_lEEESI_SJ_NS4_8TiledMMAINS4_8MMA_AtomIJNS4_17SM100_MMA_TF32_SSISI_SI_fLi64ELi256ELNS4_4UMMA5MajorE0ELSO_0ELNSN_7ScaleInE0ELSP_0EEEEEENS4_6LayoutINS5_IJSC_SC_SC_EEENS5_IJNSA_ILi0EEESU_SU_EEEEENS5_IJNS4_10UnderscoreESX_SX_EEEEENS4_13SM90_TMA_LOADENS4_14ComposedLayoutINS4_7SwizzleILi3ELi4ELi3EEENS4_18smem_ptr_flag_bitsILi32EEENSS_INS5_IJSB_NSA_ILi32EEEEEENS5_IJS16_SC_EEEEEEEvNS4_8identityENS4_23SM90_TMA_LOAD_MULTICASTES1A_vS1B_EENS_8epilogue10collective18CollectiveEpilogueINS1E_23Sm100TmaWarpSpecializedILi4ELi2ELi16ELb1ELb0EEEJSH_NS5_IJNSS_ISF_SC_EENSS_IS16_SC_EEEEESI_SJ_SI_SJ_NS1E_6fusion15FusionCallbacksIS1I_NS1M_17LinearCombinationISI_fSI_fLNS_15FloatRoundStyleE2EEESH_S1L_JEEENS4_5SM1004TMEM4LOAD26SM100_TMEM_LOAD_16dp128b8xES10_S1A_NS4_17SM75_U32x4_LDSM_NENS4_14SM90_TMA_STOREES1A_NS4_17SM90_U32x4_STSM_NENS4_39AutoVectorizingCopyWithAssumedAlignmentILi128EEEEEEvvEEEEvNT_6ParamsE,@"STO_CUDA_ENTRY STV_DEFAULT"
_ZN7cutlass13device_kernelINS_4gemm6kernel13GemmUniversalIN4cute5tupleIJiiiiEEENS1_10collective13CollectiveMmaINS1_35MainloopSm100TmaUmmaWarpSpecializedILi2ELi2ELi4ENS5_IJNS4_1CILi8EEENSA_ILi1EEESC_EEEEENS5_IJNSA_ILi64EEENSA_ILi256EEESF_EEENS_10tfloat32_tENS5_IJlSC_lEEESI_SJ_NS4_8TiledMMAINS4_8MMA_AtomIJNS4_17SM100_MMA_TF32_SSISI_SI_fLi64ELi256ELNS4_4UMMA5MajorE0ELSO_0ELNSN_7ScaleInE0ELSP_0EEEEEENS4_6LayoutINS5_IJSC_SC_SC_EEENS5_IJNSA_ILi0EEESU_SU_EEEEENS5_IJNS4_10UnderscoreESX_SX_EEEEENS4_13SM90_TMA_LOADENS4_14ComposedLayoutINS4_7SwizzleILi3ELi4ELi3EEENS4_18smem_ptr_flag_bitsILi32EEENSS_INS5_IJSB_NSA_ILi32EEEEEENS5_IJS16_SC_EEEEEEEvNS4_8identityENS4_23SM90_TMA_LOAD_MULTICASTES1A_vS1B_EENS_8epilogue10collective18CollectiveEpilogueINS1E_23Sm100TmaWarpSpecializedILi4ELi2ELi16ELb1ELb0EEEJSH_NS5_IJNSS_ISF_SC_EENSS_IS16_SC_EEEEESI_SJ_SI_SJ_NS1E_6fusion15FusionCallbacksIS1I_NS1M_17LinearCombinationISI_fSI_fLNS_15FloatRoundStyleE2EEESH_S1L_JEEENS4_5SM1004TMEM4LOAD26SM100_TMEM_LOAD_16dp128b8xES10_S1A_NS4_17SM75_U32x4_LDSM_NENS4_14SM90_TMA_STOREES1A_NS4_17SM90_U32x4_STSM_NENS4_39AutoVectorizingCopyWithAssumedAlignmentILi128EEEEEEvvEEEEvNT_6ParamsE:
[----:B------:R-:W1:Y:S01]  /*0000*/  LDC R1, c[0x0][0x37c] ;  /* 0x0000df00ff017b82 */ /* 0x000e620000000800 */
[----:B------:R-:W2:Y:S01]  /*0010*/  S2R R69, SR_TID.X ;  /* 0x0000000000457919 */ /* 0x000ea20000002100 */
[----:B------:R-:W3:Y:S01]  /*0020*/  LDCU.64 UR8, c[0x0][0x890] ;  /* 0x00011200ff0877ac */ /* 0x000ee20008000a00 */
[----:B------:R-:W-:Y:S02]  /*0030*/  PRMT R57, RZ, 0x7610, R57 ;  /* 0x00007610ff397816 */ /* 0x000fe40000000039 */
[----:B------:R-:W-:Y:S01]  /*0040*/  ELECT P3, URZ, PT ;  /* 0x0000000000ff782f */ /* 0x000fe20003860000 */
[----:B---3--:R-:W-:-:S04]  /*0050*/  UISETP.NE.U32.AND UP0, UPT, UR8, URZ, UPT ;  /* 0x000000ff0800728c */ /* 0x008fc8000bf05070 */
[----:B------:R-:W-:Y:S01]  /*0060*/  UISETP.NE.AND.EX UP0, UPT, UR9, URZ, UPT, UP0 ;  /* 0x000000ff0900728c */ /* 0x000fe2000bf05300 */
[----:B--2---:R-:W-:-:S05]  /*0070*/  SHF.R.U32.HI R58, RZ, 0x5, R69 ;  /* 0x00000005ff3a7819 */ /* 0x004fca0000011645 */
[----:B------:R-:W2:Y:S02]  /*0080*/  SHFL.IDX PT, R0, R58, RZ, 0x1f ;  /* 0x00001fff3a007589 */ /* 0x000ea400000e0000 */
[----:B--2---:R-:W-:Y:S01]  /*0090*/  R2UR UR18, R0 ;  /* 0x00000000001272ca */ /* 0x004fe200000e0000 */
[----:B-1----:R-:W-:-:S14]  /*00a0*/  BRA.U UP0, `(.L_x_0) ;  /* 0x0000000100307547 */ /* 0x002fdc000b800000 */
[----:B------:R-:W1:Y:S02]  /*00b0*/  LDCU.64 UR4, c[0x0][0x888] ;  /* 0x00011100ff0477ac */ /* 0x000e640008000a00 */
[----:B-1----:R-:W-:-:S04]  /*00c0*/  UISETP.NE.U32.AND UP0, UPT, UR4, URZ, UPT ;  /* 0x000000ff0400728c */ /* 0x002fc8000bf05070 */
[----:B------:R-:W-:-:S09]  /*00d0*/  UISETP.NE.AND.EX UP0, UPT, UR5, URZ, UPT, UP0 ;  /* 0x000000ff0500728c */ /* 0x000fd2000bf05300 */
[----:B------:R-:W-:Y:S05]  /*00e0*/  BRA.U !UP0, `(.L_x_1) ;  /* 0x0000000108147547 */ /* 0x000fea000b800000 */
[----:B------:R-:W1:Y:S01]  /*00f0*/  LDC.64 R2, c[0x0][0x888] ;  /* 0x00022200ff027b82 */ /* 0x000e620000000a00 */
[----:B------:R-:W1:Y:S02]  /*0100*/  LDCU.64 UR4, c[0x0][0x358] ;  /* 0x00006b00ff0477ac */ /* 0x000e640008000a00 */
[----:B-1----:R1:W5:Y:S01]  /*0110*/  LDG.E R27, desc[UR4][R2.64] ;  /* 0x00000004021b7981 */ /* 0x002362000c1e1900 */
[----:B------:R-:W-:Y:S01]  /*0120*/  HFMA2 R57, -RZ, RZ, 0, 5.9604644775390625e-08 ;  /* 0x00000001ff397431 */ /* 0x000fe200000001ff */
[----:B------:R-:W-:Y:S05]  /*0130*/  BRA `(.L_x_0) ;  /* 0x00000000000c7947 */ /* 0x000fea0003800000 */
.L_x_1:
[----:B------:R-:W1:Y:S01]  /*0140*/  LDCU UR4, c[0x0][0x880] ;  /* 0x00011000ff0477ac */ /* 0x000e620008000800 */
[----:B------:R-:W-:Y:S01]  /*0150*/  HFMA2 R57, -RZ, RZ, 0, 5.9604644775390625e-08 ;  /* 0x00000001ff397431 */ /* 0x000fe200000001ff */
[----:B-1----:R-:W-:-:S07]  /*0160*/  MOV R27, UR4 ;  /* 0x00000004001b7c02 */ /* 0x002fce0008000f00 */
.L_x_0:
[----:B------:R-:W2:Y:S02]  /*0170*/  LDCU.64 UR4, c[0x0][0x8b0] ;  /* 0x00011600ff0477ac */ /* 0x000ea40008000a00 */
[----:B--2---:R-:W-:-:S04]  /*0180*/  UISETP.NE.U32.AND UP0, UPT, UR4, URZ, UPT ;  /* 0x000000ff0400728c */ /* 0x004fc8000bf05070 */
[----:B------:R-:W-:-:S09]  /*0190*/  UISETP.NE.AND.EX UP0, UPT, UR5, URZ, UPT, UP0 ;  /* 0x000000ff0500728c */ /* 0x000fd2000bf05300 */
[----:B------:R-:W-:Y:S05]  /*01a0*/  BRA.U UP0, `(.L_x_2) ;  /* 0x0000000100287547 */ /* 0x000fea000b800000 */
[----:B------:R-:W2:Y:S02]  /*01b0*/  LDCU.64 UR4, c[0x0][0x8a8] ;  /* 0x00011500ff0477ac */ /* 0x000ea40008000a00 */
[----:B--2---:R-:W-:-:S04]  /*01c0*/  UISETP.NE.U32.AND UP0, UPT, UR4, URZ, UPT ;  /* 0x000000ff0400728c */ /* 0x004fc8000bf05070 */
[----:B------:R-:W-:-:S09]  /*01d0*/  UISETP.NE.AND.EX UP0, UPT, UR5, URZ, UPT, UP0 ;  /* 0x000000ff0500728c */ /* 0x000fd2000bf05300 */
[----:B------:R-:W-:Y:S05]  /*01e0*/  BRA.U !UP0, `(.L_x_3) ;  /* 0x0000000108107547 */ /* 0x000fea000b800000 */
[----:B------:R-:W2:Y:S01]  /*01f0*/  LDC.64 R24, c[0x0][0x8a8] ;  /* 0x00022a00ff187b82 */ /* 0x000ea20000000a00 */
[----:B------:R-:W2:Y:S02]  /*0200*/  LDCU.64 UR4, c[0x0][0x358] ;  /* 0x00006b00ff0477ac */ /* 0x000ea40008000a00 */
[----:B--2---:R2:W5:Y:S01]  /*0210*/  LDG.E R24, desc[UR4][R24.64] ;  /* 0x0000000418187981 */ /* 0x004562000c1e1900 */
[----:B------:R-:W-:Y:S05]  /*0220*/  BRA `(.L_x_2) ;  /* 0x0000000000087947 */ /* 0x000fea0003800000 */
.L_x_3:
[----:B------:R-:W2:Y:S02]  /*0230*/  LDCU UR4, c[0x0][0x8a0] ;  /* 0x00011400ff0477ac */ /* 0x000ea40008000800 */
[----:B--2---:R-:W-:Y:S02]  /*0240*/  MOV R24, UR4 ;  /* 0x0000000400187c02 */ /* 0x004fe40008000f00 */
.L_x_2:
[----:B------:R-:W-:Y:S01]  /*0250*/  IMAD.U32 R0, RZ, RZ, UR18 ;  /* 0x00000012ff007e24 */ /* 0x000fe2000f8e00ff */
[----:B------:R-:W-:Y:S04]  /*0260*/  BSSY.RECONVERGENT B0, `(.L_x_4) ;  /* 0x000000c000007945 */ /* 0x000fe80003800200 */
[C---:B------:R-:W-:Y:S02]  /*0270*/  ISETP.NE.OR P1, PT, R0.reuse, 0x1, !P3 ;  /* 0x000000010000780c */ /* 0x040fe40005f25670 */
[----:B------:R-:W-:-:S11]  /*0280*/  ISETP.NE.OR P0, PT, R0, 0x3, !P3 ;  /* 0x000000030000780c */ /* 0x000fd60005f05670 */
[----:B------:R-:W-:Y:S05]  /*0290*/  @P1 BRA `(.L_x_5) ;  /* 0x0000000000201947 */ /* 0x000fea0003800000 */
[----:B------:R-:W3:Y:S02]  /*02a0*/  LDCU.64 UR4, c[0x0][0x348] ;  /* 0x00006900ff0477ac */ /* 0x000ee40008000a00 */
[----:B---3--:R-:W-:Y:S02]  /*02b0*/  UIADD3 UR6, UP1, UPT, UR4, 0x80, URZ ;  /* 0x0000008004067890 */ /* 0x008fe4000ff3e0ff */
[----:B------:R-:W-:Y:S02]  /*02c0*/  UIADD3 UR4, UP0, UPT, UR4, 0x180, URZ ;  /* 0x0000018004047890 */ /* 0x000fe4000ff1e0ff */
[----:B------:R-:W-:Y:S02]  /*02d0*/  UIADD3.X UR7, UPT, UPT, URZ, UR5, URZ, UP1, !UPT ;  /* 0x00000005ff077290 */ /* 0x000fe40008ffe4ff */
[----:B------:R-:W-:-:S07]  /*02e0*/  UIADD3.X UR5, UPT, UPT, URZ, UR5, URZ, UP0, !UPT ;  /* 0x00000005ff057290 */ /* 0x000fce00087fe4ff */
[----:B------:R3:W-:Y:S02]  /*02f0*/  UTMACCTL.PF [UR6] ;  /* 0x00000000060079b9 */ /* 0x0007e40008040000 */
[----:B------:R3:W-:Y:S02]  /*0300*/  UTMACCTL.PF [UR4] ;  /* 0x00000000040079b9 */ /* 0x0007e40008040000 */
[----:B---3--:R-:W-:Y:S01]  /*0310*/  NOP ;  /* 0x0000000000007918 */ /* 0x008fe20000000000 */
.L_x_5:
[----:B------:R-:W-:Y:S05]  /*0320*/  BSYNC.RECONVERGENT B0 ;  /* 0x0000000000007941 */ /* 0x000fea0003800200 */
.L_x_4:
[----:B------:R-:W-:Y:S04]  /*0330*/  BSSY.RECONVERGENT B0, `(.L_x_6) ;  /* 0x000000a000007945 */ /* 0x000fe80003800200 */
        /* <DEDUP_REMOVED lines=9> */
.L_x_7:
[----:B------:R-:W-:Y:S05]  /*03d0*/  BSYNC.RECONVERGENT B0 ;  /* 0x0000000000007941 */ /* 0x000fea0003800200 */
.L_x_6:
[----:B------:R-:W3:Y:S01]  /*03e0*/  LDCU.64 UR4, c[0x0][0x888] ;  /* 0x00011100ff0477ac */ /* 0x000ee20008000a00 */
[----:B------:R-:W-:Y:S02]  /*03f0*/  UISETP.EQ.U32.AND UP2, UPT, UR8, URZ, UPT ;  /* 0x000000ff0800728c */ /* 0x000fe4000bf42070 */
[----:B------:R-:W-:Y:S02]  /*0400*/  UPLOP3.LUT UP3, UPT, UPT, UPT, UPT, 0x80, 0x8 ;  /* 0x000000000008789c */ /* 0x000fe40003f6f070 */
[----:B---3--:R-:W-:-:S04]  /*0410*/  UISETP.NE.U32.AND UP0, UPT, UR4, URZ, UPT ;  /* 0x000000ff0400728c */ /* 0x008fc8000bf05070 */
[----:B------:R-:W-:-:S04]  /*0420*/  UISETP.NE.AND.EX UP1, UPT, UR5, URZ, UPT, UP0 ;  /* 0x000000ff0500728c */ /* 0x000fc8000bf25300 */
[----:B------:R-:W-:-:S04]  /*0430*/  UISETP.EQ.OR.EX UP4, UPT, UR9, URZ, !UP1, UP2 ;  /* 0x000000ff0900728c */ /* 0x000fc8000cf82720 */
[----:B------:R-:W-:-:S06]  /*0440*/  UP2UR UR4, UPR, URZ, 0x10 ;  /* 0x00000010ff047883 */ /* 0x000fcc0008000000 */
[----:B------:R-:W-:Y:S01]  /*0450*/  MOV R61, UR4 ;  /* 0x00000004003d7c02 */ /* 0x000fe20008000f00 */
[----:B------:R-:W-:Y:S06]  /*0460*/  BRA.U !UP4, `(.L_x_8) ;  /* 0x000000010c207547 */ /* 0x000fec000b800000 */
[----:B------:R-:W-:Y:S01]  /*0470*/  UISETP.NE.U32.AND UP0, UPT, UR8, URZ, UPT ;  /* 0x000000ff0800728c */ /* 0x000fe2000bf05070 */
[----:B-----5:R-:W-:Y:S01]  /*0480*/  FSETP.NEU.AND P0, PT, R27, RZ, PT ;  /* 0x000000ff1b00720b */ /* 0x020fe20003f0d000 */
[----:B------:R-:W-:Y:S02]  /*0490*/  USEL UR4, URZ, 0xffffffff, UP1 ;  /* 0xffffffffff047887 */ /* 0x000fe40008800000 */
[----:B------:R-:W-:-:S10]  /*04a0*/  UISETP.NE.AND.EX UP2, UPT, UR9, URZ, UPT, UP0 ;  /* 0x000000ff0900728c */ /* 0x000fd4000bf45300 */
[----:B------:R-:W-:Y:S01]  /*04b0*/  VOTEU.ANY UP0, P0 ;  /* 0x0000000000ff7886 */ /* 0x000fe20000000100 */
[----:B------:R-:W-:-:S04]  /*04c0*/  @!UP2 USEL UR4, URZ, 0xffffffff, UP0 ;  /* 0xffffffffff04a887 */ /* 0x000fc80008000000 */
[----:B------:R-:W-:-:S04]  /*04d0*/  ULOP3.LUT UR4, UR4, 0x1, URZ, 0xc0, !UPT ;  /* 0x0000000104047892 */ /* 0x000fc8000f8ec0ff */
[----:B------:R-:W-:-:S11]  /*04e0*/  UISETP.NE.U32.AND UP3, UPT, UR4, 0x1, UPT ;  /* 0x000000010400788c */ /* 0x000fd6000bf65070 */
.L_x_8:
[----:B-1----:R-:W1:Y:S01]  /*04f0*/  SHFL.IDX PT, R2, R58, RZ, 0x1f ;  /* 0x00001fff3a027589 */ /* 0x002e6200000e0000 */
[----:B------:R-:W-:Y:S01]  /*0500*/  UISETP.NE.AND UP5, UPT, UR18, 0x2, UPT ;  /* 0x000000021200788c */ /* 0x000fe2000bfa5270 */
[----:B-1----:R-:W-:-:S13]  /*0510*/  ISETP.NE.AND P0, PT, R2, RZ, PT ;  /* 0x000000ff0200720c */ /* 0x002fda0003f05270 */
[----:B------:R-:W-:Y:S05]  /*0520*/  @P0 BRA `(.L_x_9) ;  /* 0x0000000000480947 */ /* 0x000fea0003800000 */
[----:B------:R-:W1:Y:S01]  /*0530*/  S2UR UR4, SR_CgaCtaId ;  /* 0x00000000000479c3 */ /* 0x000e620000008800 */
[----:B------:R-:W-:Y:S01]  /*0540*/  UMOV UR5, 0x400 ;  /* 0x0000040000057882 */ /* 0x000fe20000000000 */
[----:B------:R-:W-:Y:S01]  /*0550*/  UMOV UR8, 0x1 ;  /* 0x0000000100087882 */ /* 0x000fe20000000000 */
[----:B------:R-:W-:Y:S01]  /*0560*/  UMOV UR6, 0x8 ;  /* 0x0000000800067882 */ /* 0x000fe20000000000 */
[----:B------:R-:W-:-:S04]  /*0570*/  UIADD3 UR8, UPT, UPT, -UR8, 0x100000, URZ ;  /* 0x0010000008087890 */ /* 0x000fc8000fffe1ff */
[----:B------:R-:W-:Y:S02]  /*0580*/  USHF.L.U32 UR9, UR8, 0xb, URZ ;  /* 0x0000000b08097899 */ /* 0x000fe400080006ff */
[----:B------:R-:W-:Y:S02]  /*0590*/  USHF.L.U32 UR8, UR8, 0x1, URZ ;  /* 0x0000000108087899 */ /* 0x000fe400080006ff */
[----:B------:R-:W-:-:S04]  /*05a0*/  UIADD3 UR6, UPT, UPT, -UR6, 0x100000, URZ ;  /* 0x0010000006067890 */ /* 0x000fc8000fffe1ff */
[----:B------:R-:W-:Y:S02]  /*05b0*/  USHF.L.U32 UR7, UR6, 0xb, URZ ;  /* 0x0000000b06077899 */ /* 0x000fe400080006ff */
[----:B------:R-:W-:Y:S01]  /*05c0*/  USHF.L.U32 UR6, UR6, 0x1, URZ ;  /* 0x0000000106067899 */ /* 0x000fe200080006ff */
[----:B------:R-:W-:Y:S01]  /*05d0*/  ELECT P0, URZ, PT ;  /* 0x0000000000ff782f */ /* 0x000fe20003800000 */
[----:B-1----:R-:W-:Y:S01]  /*05e0*/  ULEA UR4, UR4, UR5, 0x18 ;  /* 0x0000000504047291 */ /* 0x002fe2000f8ec0ff */
[----:B------:R-:W1:Y:S11]  /*05f0*/  FENCE.VIEW.ASYNC.S ;  /* 0x00000000000073c6 */ /* 0x000e760000000000 */
[----:B-1----:R1:W3:Y:S01]  /*0600*/  SYNCS.EXCH.64 URZ, [UR4], UR8 ;  /* 0x0000000804ff75b2 */ /* 0x0022e20008000100 */
[----:B------:R1:W4:Y:S01]  /*0610*/  SYNCS.EXCH.64 URZ, [UR4+0x10], UR6 ;  /* 0x0000100604ff75b2 */ /* 0x0003220008000100 */
[----:B------:R1:W1:Y:S01]  /*0620*/  SYNCS.EXCH.64 URZ, [UR4+0x8], UR8 ;  /* 0x0000080804ff75b2 */ /* 0x0002620008000100 */
[----:B------:R1:W1:Y:S01]  /*0630*/  SYNCS.EXCH.64 URZ, [UR4+0x18], UR6 ;  /* 0x0000180604ff75b2 */ /* 0x0002620008000100 */
[----:B------:R-:W-:Y:S01]  /*0640*/  NOP ;  /* 0x0000000000007918 */ /* 0x000fe20000000000 */
.L_x_9:
[----:B------:R-:W2:Y:S01]  /*0650*/  SHFL.IDX PT, R2, R58, RZ, 0x1f ;  /* 0x00001fff3a027589 */ /* 0x000ea200000e0000 */
[----:B------:R-:W-:Y:S01]  /*0660*/  NOP ;  /* 0x0000000000007918 */ /* 0x000fe20000000000 */
[----:B--2---:R-:W-:-:S13]  /*0670*/  ISETP.NE.AND P0, PT, R2, 0x1, PT ;  /* 0x000000010200780c */ /* 0x004fda0003f05270 */
[----:B------:R-:W-:Y:S05]  /*0680*/  @P0 BRA `(.L_x_10) ;  /* 0x0000000000580947 */ /* 0x000fea0003800000 */
[----:B-1----:R-:W1:Y:S01]  /*0690*/  S2UR UR4, SR_CgaCtaId ;  /* 0x00000000000479c3 */ /* 0x002e620000008800 */
        /* <DEDUP_REMOVED lines=12> */
[----:B-1----:R2:W1:Y:S01]  /*0760*/  SYNCS.EXCH.64 URZ, [UR4+0x20], UR8 ;  /* 0x0000200804ff75b2 */ /* 0x0024620008000100 */
[----:B------:R2:W1:Y:S01]  /*0770*/  SYNCS.EXCH.64 URZ, [UR4+0x40], UR6 ;  /* 0x0000400604ff75b2 */ /* 0x0004620008000100 */
[----:B------:R2:W1:Y:S01]  /*0780*/  SYNCS.EXCH.64 URZ, [UR4+0x28], UR8 ;  /* 0x0000280804ff75b2 */ /* 0x0004620008000100 */
[----:B------:R2:W1:Y:S01]  /*0790*/  SYNCS.EXCH.64 URZ, [UR4+0x48], UR6 ;  /* 0x0000480604ff75b2 */ /* 0x0004620008000100 */
[----:B------:R2:W1:Y:S01]  /*07a0*/  SYNCS.EXCH.64 URZ, [UR4+0x30], UR8 ;  /* 0x0000300804ff75b2 */ /* 0x0004620008000100 */
[----:B------:R2:W1:Y:S01]  /*07b0*/  SYNCS.EXCH.64 URZ, [UR4+0x50], UR6 ;  /* 0x0000500604ff75b2 */ /* 0x0004620008000100 */
[----:B------:R2:W1:Y:S01]  /*07c0*/  SYNCS.EXCH.64 URZ, [UR4+0x38], UR8 ;  /* 0x0000380804ff75b2 */ /* 0x0004620008000100 */
[----:B------:R2:W1:Y:S02]  /*07d0*/  SYNCS.EXCH.64 URZ, [UR4+0x58], UR6 ;  /* 0x0000580604ff75b2 */ /* 0x0004640008000100 */
[----:B--2---:R-:W-:Y:S01]  /*07e0*/  NOP ;  /* 0x0000000000007918 */ /* 0x004fe20000000000 */
.L_x_10:
[----:B------:R-:W2:Y:S01]  /*07f0*/  SHFL.IDX PT, R2, R58, RZ, 0x1f ;  /* 0x00001fff3a027589 */ /* 0x000ea200000e0000 */
[----:B------:R-:W-:Y:S01]  /*0800*/  NOP ;  /* 0x0000000000007918 */ /* 0x000fe20000000000 */
[----:B--2---:R-:W-:-:S13]  /*0810*/  ISETP.NE.AND P0, PT, R2, 0x3, PT ;  /* 0x000000030200780c */ /* 0x004fda0003f05270 */
[----:B------:R-:W-:Y:S05]  /*0820*/  @P0 BRA `(.L_x_11) ;  /* 0x0000000000300947 */ /* 0x000fea0003800000 */
[----:B-1----:R-:W1:Y:S01]  /*0830*/  S2UR UR4, SR_CgaCtaId ;  /* 0x00000000000479c3 */ /* 0x002e620000008800 */
[----:B------:R-:W-:Y:S01]  /*0840*/  UMOV UR6, 0x400 ;  /* 0x0000040000067882 */ /* 0x000fe20000000000 */
[----:B------:R-:W-:Y:S01]  /*0850*/  UMOV UR5, 0x20 ;  /* 0x0000002000057882 */ /* 0x000fe20000000000 */
[----:B------:R-:W-:Y:S01]  /*0860*/  ELECT P0, URZ, PT ;  /* 0x0000000000ff782f */ /* 0x000fe20003800000 */
[----:B-1----:R-:W-:Y:S02]  /*0870*/  ULEA UR6, UR4, UR6, 0x18 ;  /* 0x0000000604067291 */ /* 0x002fe4000f8ec0ff */
[----:B------:R-:W-:-:S04]  /*0880*/  UIADD3 UR4, UPT, UPT, -UR5, 0x100000, URZ ;  /* 0x0010000005047890 */ /* 0x000fc8000fffe1ff */
[----:B------:R-:W-:Y:S02]  /*0890*/  USHF.L.U32 UR5, UR4, 0xb, URZ ;  /* 0x0000000b04057899 */ /* 0x000fe400080006ff */
[----:B------:R-:W-:Y:S01]  /*08a0*/  USHF.L.U32 UR4, UR4, 0x1, URZ ;  /* 0x0000000104047899 */ /* 0x000fe200080006ff */
[----:B------:R-:W1:Y:S11]  /*08b0*/  FENCE.VIEW.ASYNC.S ;  /* 0x00000000000073c6 */ /* 0x000e760000000000 */
[----:B-1----:R2:W1:Y:S01]  /*08c0*/  SYNCS.EXCH.64 URZ, [UR6+0x60], UR4 ;  /* 0x0000600406ff75b2 */ /* 0x0024620008000100 */
[----:B------:R2:W1:Y:S02]  /*08d0*/  SYNCS.EXCH.64 URZ, [UR6+0x68], UR4 ;  /* 0x0000680406ff75b2 */ /* 0x0004640008000100 */
[----:B--2---:R-:W-:Y:S01]  /*08e0*/  NOP ;  /* 0x0000000000007918 */ /* 0x004fe20000000000 */
.L_x_11:
[----:B------:R-:W2:Y:S01]  /*08f0*/  SHFL.IDX PT, R2, R58, RZ, 0x1f ;  /* 0x00001fff3a027589 */ /* 0x000ea200000e0000 */
[----:B------:R-:W-:Y:S01]  /*0900*/  NOP ;  /* 0x0000000000007918 */ /* 0x000fe20000000000 */
[----:B--2---:R-:W-:-:S13]  /*0910*/  ISETP.NE.AND P0, PT, R2, 0x4, PT ;  /* 0x000000040200780c */ /* 0x004fda0003f05270 */
[----:B------:R-:W-:Y:S05]  /*0920*/  @P0 BRA `(.L_x_12) ;  /* 0x00000000004c0947 */ /* 0x000fea0003800000 */
[----:B-1----:R-:W1:Y:S01]  /*0930*/  S2UR UR6, SR_CgaCtaId ;  /* 0x00000000000679c3 */ /* 0x002e620000008800 */
[----:B------:R-:W-:Y:S01]  /*0940*/  UMOV UR4, 0x720 ;  /* 0x0000072000047882 */ /* 0x000fe20000000000 */
[----:B------:R-:W-:Y:S01]  /*0950*/  UMOV UR5, 0x400 ;  /* 0x0000040000057882 */ /* 0x000fe20000000000 */
[----:B------:R-:W-:Y:S01]  /*0960*/  USEL UR4, UR4, 0x620, UP3 ;  /* 0x0000062004047887 */ /* 0x000fe20009800000 */
[----:B------:R-:W-:Y:S01]  /*0970*/  UMOV UR8, 0x1 ;  /* 0x0000000100087882 */ /* 0x000fe20000000000 */
[----:B------:R-:W-:Y:S01]  /*0980*/  ELECT P0, URZ, PT ;  /* 0x0000000000ff782f */ /* 0x000fe20003800000 */
[----:B------:R-:W-:-:S04]  /*0990*/  UIADD3 UR8, UPT, UPT, -UR8, 0x100000, URZ ;  /* 0x0010000008087890 */ /* 0x000fc8000fffe1ff */
[----:B------:R-:W-:Y:S02]  /*09a0*/  USHF.L.U32 UR9, UR8, 0xb, URZ ;  /* 0x0000000b08097899 */ /* 0x000fe400080006ff */
[----:B------:R-:W-:Y:S02]  /*09b0*/  USHF.L.U32 UR8, UR8, 0x1, URZ ;  /* 0x0000000108087899 */ /* 0x000fe400080006ff */
[----:B-1----:R-:W-:Y:S02]  /*09c0*/  ULEA UR6, UR6, UR5, 0x18 ;  /* 0x0000000506067291 */ /* 0x002fe4000f8ec0ff */
[----:B------:R-:W-:-:S04]  /*09d0*/  UIADD3 UR4, UPT, UPT, -UR4, 0x100000, URZ ;  /* 0x0010000004047890 */ /* 0x000fc8000fffe1ff */
[----:B------:R-:W-:Y:S02]  /*09e0*/  USHF.L.U32 UR5, UR4, 0xb, URZ ;  /* 0x0000000b04057899 */ /* 0x000fe400080006ff */
[----:B------:R-:W-:Y:S01]  /*09f0*/  USHF.L.U32 UR4, UR4, 0x1, URZ ;  /* 0x0000000104047899 */ /* 0x000fe200080006ff */
[----:B------:R-:W1:Y:S03]  /*0a00*/  FENCE.VIEW.ASYNC.S ;  /* 0x00000000000073c6 */ /* 0x000e660000000000 */
[----:B-1----:R2:W1:Y:S08]  /*0a10*/  SYNCS.EXCH.64 URZ, [UR6+0x70], UR8 ;  /* 0x0000700806ff75b2 */ /* 0x0024700008000100 */
[----:B------:R2:W1:Y:S01]  /*0a20*/  SYNCS.EXCH.64 URZ, [UR6+0x80], UR4 ;  /* 0x0000800406ff75b2 */ /* 0x0004620008000100 */
[----:B------:R2:W1:Y:S01]  /*0a30*/  SYNCS.EXCH.64 URZ, [UR6+0x78], UR8 ;  /* 0x0000780806ff75b2 */ /* 0x0004620008000100 */
[----:B------:R2:W1:Y:S02]  /*0a40*/  SYNCS.EXCH.64 URZ, [UR6+0x88], UR4 ;  /* 0x0000880406ff75b2 */ /* 0x0004640008000100 */
[----:B--2---:R-:W-:Y:S01]  /*0a50*/  NOP ;  /* 0x0000000000007918 */ /* 0x004fe20000000000 */
.L_x_12:
        /* <DEDUP_REMOVED lines=26> */
.L_x_13:
[----:B------:R-:W2:Y:S01]  /*0c00*/  SHFL.IDX PT, R2, R58, RZ, 0x1f ;  /* 0x00001fff3a027589 */ /* 0x000ea200000e0000 */
[----:B------:R-:W1:Y:S01]  /*0c10*/  S2UR UR52, SR_CgaCtaId ;  /* 0x00000000003479c3 */ /* 0x000e620000008800 */
[----:B------:R-:W-:Y:S01]  /*0c20*/  NOP ;  /* 0x0000000000007918 */ /* 0x000fe20000000000 */
[----:B--2---:R-:W-:-:S13]  /*0c30*/  ISETP.NE.AND P0, PT, R2, 0x3, PT ;  /* 0x000000030200780c */ /* 0x004fda0003f05270 */
[----:B-1----:R-:W-:Y:S05]  /*0c40*/  @P0 BRA `(.L_x_14) ;  /* 0x0000000000340947 */ /* 0x002fea0003800000 */
[----:B------:R-:W-:Y:S01]  /*0c50*/  UMOV UR4, 0x400 ;  /* 0x0000040000047882 */ /* 0x000fe20000000000 */
[----:B------:R-:W-:Y:S01]  /*0c60*/  UMOV UR6, 0x20 ;  /* 0x0000002000067882 */ /* 0x000fe20000000000 */
[----:B------:R-:W-:Y:S02]  /*0c70*/  ULEA UR4, UR52, UR4, 0x18 ;  /* 0x0000000434047291 */ /* 0x000fe4000f8ec0ff */
[----:B------:R-:W-:-:S04]  /*0c80*/  UIADD3 UR6, UPT, UPT, -UR6, 0x100000, URZ ;  /* 0x0010000006067890 */ /* 0x000fc8000fffe1ff */
[----:B------:R-:W-:Y:S02]  /*0c90*/  USHF.L.U32 UR7, UR6, 0xb, URZ ;  /* 0x0000000b06077899 */ /* 0x000fe400080006ff */
[----:B------:R-:W-:Y:S01]  /*0ca0*/  USHF.L.U32 UR6, UR6, 0x1, URZ ;  /* 0x0000000106067899 */ /* 0x000fe200080006ff */
[----:B------:R-:W-:Y:S01]  /*0cb0*/  ELECT P0, URZ, PT ;  /* 0x0000000000ff782f */ /* 0x000fe20003800000 */
[----:B------:R-:W1:Y:S10]  /*0cc0*/  FENCE.VIEW.ASYNC.S ;  /* 0x00000000000073c6 */ /* 0x000e740000000000 */
[----:B-1----:R1:W2:Y:S01]  /*0cd0*/  SYNCS.EXCH.64 URZ, [UR4+0xd0], UR6 ;  /* 0x0000d00604ff75b2 */ /* 0x0022a20008000100 */
[----:B------:R1:W1:Y:S01]  /*0ce0*/  SYNCS.EXCH.64 URZ, [UR4+0xe0], UR6 ;  /* 0x0000e00604ff75b2 */ /* 0x0002620008000100 */
[----:B------:R1:W1:Y:S01]  /*0cf0*/  SYNCS.EXCH.64 URZ, [UR4+0xd8], UR6 ;  /* 0x0000d80604ff75b2 */ /* 0x0002620008000100 */
[----:B------:R1:W1:Y:S01]  /*0d00*/  SYNCS.EXCH.64 URZ, [UR4+0xe8], UR6 ;  /* 0x0000e80604ff75b2 */ /* 0x0002620008000100 */
[----:B------:R-:W-:Y:S01]  /*0d10*/  NOP ;  /* 0x0000000000007918 */ /* 0x000fe20000000000 */
.L_x_14:
[----:B-1----:R-:W1:Y:S01]  /*0d20*/  LDCU UR4, c[0x0][0x36c] ;  /* 0x00006d80ff0477ac */ /* 0x002e620008000800 */
[----:B------:R-:W-:Y:S01]  /*0d30*/  ISETP.NE.OR P3, PT, R0, 0x2, !P3 ;  /* 0x000000020000780c */ /* 0x000fe20005f65670 */
[----:B------:R-:W-:Y:S01]  /*0d40*/  NOP ;  /* 0x0000000000007918 */ /* 0x000fe20000000000 */
[----:B------:R-:W-:Y:S01]  /*0d50*/  LOP3.LUT R0, R69, 0x1f, RZ, 0xc0, !PT ;  /* 0x0000001f45007812 */ /* 0x000fe200078ec0ff */
[----:B------:R-:W-:Y:S02]  /*0d60*/  UISETP.NE.AND UP4, UPT, UR18, URZ, UPT ;  /* 0x000000ff1200728c */ /* 0x000fe4000bf85270 */
[----:B-1----:R-:W-:-:S09]  /*0d70*/  UISETP.EQ.U32.AND UP6, UPT, UR4, 0x1, UPT ;  /* 0x000000010400788c */ /* 0x002fd2000bfc2070 */
[----:B------:R-:W-:Y:S05]  /*0d80*/  BRA.U !UP6, `(.L_x_15) ;  /* 0x000000010e087547 */ /* 0x000fea000b800000 */
[----:B--234-:R-:W-:Y:S01]  /*0d90*/  UCGABAR_ARV ;  /* 0x00000000000079c7 */ /* 0x01cfe20008000000 */
[----:B------:R-:W-:Y:S05]  /*0da0*/  BRA `(.L_x_16) ;  /* 0x0000000000047947 */ /* 0x000fea0003800000 */
.L_x_15:
[----:B--234-:R-:W-:Y:S01]  /*0db0*/  NOP ;  /* 0x0000000000007918 */ /* 0x01cfe20000000000 */
.L_x_16:
[----:B------:R-:W1:Y:S01]  /*0dc0*/  S2UR UR24, SR_CTAID.X ;  /* 0x00000000001879c3 */ /* 0x000e620000002500 */
[----:B------:R-:W-:-:S05]  /*0dd0*/  CS2R.32 R60, SR_CgaSize ;  /* 0x00000000003c7805 */ /* 0x000fca0000008a00 */
[----:B------:R-:W-:-:S05]  /*0de0*/  IMAD R60, R60, -0xa0, RZ ;  /* 0xffffff603c3c7824 */ /* 0x000fca00078e02ff */
[----:B------:R-:W-:-:S14]  /*0df0*/  R2UR UR5, R60 ;  /* 0x000000003c0572ca */ /* 0x000fdc00000e0000 */
[----:B------:R-:W2:Y:S01]  /*0e00*/  LDCU UR5, c[0x0][UR5+0x2b0] ;  /* 0x00005600050577ac */ /* 0x000ea20008000800 */
[----:B------:R-:W-:-:S05]  /*0e10*/  CS2R.32 R60, SR_CgaSize ;  /* 0x00000000003c7805 */ /* 0x000fca0000008a00 */
[----:B------:R-:W-:-:S05]  /*0e20*/  IMAD R60, R60, -0xa0, RZ ;  /* 0xffffff603c3c7824 */ /* 0x000fca00078e02ff */
[----:B------:R-:W-:-:S14]  /*0e30*/  R2UR UR4, R60 ;  /* 0x000000003c0472ca */ /* 0x000fdc00000e0000 */
[----:B------:R-:W3:Y:S01]  /*0e40*/  LDCU UR4, c[0x0][UR4+0x2b4] ;  /* 0x00005680040477ac */ /* 0x000ee20008000800 */
[----:B------:R-:W4:Y:S01]  /*0e50*/  S2UR UR28, SR_CTAID.Y ;  /* 0x00000000001c79c3 */ /* 0x000f220000002600 */
[----:B------:R-:W-:-:S05]  /*0e60*/  CS2R.32 R60, SR_CgaSize ;  /* 0x00000000003c7805 */ /* 0x000fca0000008a00 */
[----:B------:R-:W-:-:S05]  /*0e70*/  IMAD R60, R60, -0xa0, RZ ;  /* 0xffffff603c3c7824 */ /* 0x000fca00078e02ff */
[----:B------:R-:W-:-:S14]  /*0e80*/  R2UR UR6, R60 ;  /* 0x000000003c0672ca */ /* 0x000fdc00000e0000 */
[----:B------:R-:W3:Y:S01]  /*0e90*/  LDCU UR6, c[0x0][UR6+0x2a0] ;  /* 0x00005400060677ac */ /* 0x000ee20008000800 */
[----:B------:R-:W-:-:S05]  /*0ea0*/  CS2R.32 R60, SR_CgaSize ;  /* 0x00000000003c7805 */ /* 0x000fca0000008a00 */
[----:B------:R-:W-:-:S05]  /*0eb0*/  IMAD R60, R60, -0xa0, RZ ;  /* 0xffffff603c3c7824 */ /* 0x000fca00078e02ff */
[----:B------:R-:W-:-:S14]  /*0ec0*/  R2UR UR7, R60 ;  /* 0x000000003c0772ca */ /* 0x000fdc00000e0000 */
[----:B------:R-:W3:Y:S01]  /*0ed0*/  LDCU UR7, c[0x0][UR7+0x2a4] ;  /* 0x00005480070777ac */ /* 0x000ee20008000800 */
[----:B------:R-:W-:Y:S01]  /*0ee0*/  USHF.L.U32 UR29, UR52, 0xa, URZ ;  /* 0x0000000a341d7899 */ /* 0x000fe200080006ff */
[----:B------:R-:W3:Y:S01]  /*0ef0*/  LDCU UR19, c[0x0][0xb24] ;  /* 0x00016480ff1377ac */ /* 0x000ee20008000800 */
[----:B------:R-:W3:Y:S01]  /*0f00*/  LDCU UR45, c[0x0][0xb24] ;  /* 0x00016480ff2d77ac */ /* 0x000ee20008000800 */
[----:B-1----:R-:W-:Y:S01]  /*0f10*/  I2FP.F32.U32 R3, UR24 ;  /* 0x0000001800037c45 */ /* 0x002fe20008201000 */
[----:B------:R-:W1:Y:S04]  /*0f20*/  LDCU UR22, c[0x0][0xb30] ;  /* 0x00016600ff1677ac */ /* 0x000e680008000800 */
[----:B--2---:R-:W-:Y:S01]  /*0f30*/  FMUL R3, R3, UR5 ;  /* 0x0000000503037c20 */ /* 0x004fe20008400000 */
[----:B------:R-:W-:Y:S01]  /*0f40*/  ULOP3.LUT UR29, UR29, 0x1c00, URZ, 0xc0, !UPT ;  /* 0x00001c001d1d7892 */ /* 0x000fe2000f8ec0ff */
[----:B----4-:R-:W-:-:S04]  /*0f50*/  I2FP.F32.U32 R2, UR28 ;  /* 0x0000001c00027c45 */ /* 0x010fc80008201000 */
[----:B------:R-:W2:Y:S01]  /*0f60*/  F2I.U32.TRUNC.NTZ R3, R3 ;  /* 0x0000000300037305 */ /* 0x000ea2000020f000 */
[----:B---3--:R-:W-:-:S07]  /*0f70*/  FMUL R2, R2, UR4 ;  /* 0x0000000402027c20 */ /* 0x008fce0008400000 */
[----:B------:R-:W3:Y:S01]  /*0f80*/  F2I.U32.TRUNC.NTZ R2, R2 ;  /* 0x0000000200027305 */ /* 0x000ee2000020f000 */
[----:B--2---:R-:W-:Y:S02]  /*0f90*/  R2UR UR5, R3 ;  /* 0x00000000030572ca */ /* 0x004fe400000e0000 */
[----:B---3--:R-:W-:Y:S02]  /*0fa0*/  R2UR UR4, R2 ;  /* 0x00000000020472ca */ /* 0x008fe400000e0000 */
[----:B------:R-:W-:-:S09]  /*0fb0*/  PRMT R2, RZ, 0x7610, R2 ;  /* 0x00007610ff027816 */ /* 0x000fd20000000002 */
[----:B------:R-:W-:-:S04]  /*0fc0*/  UIADD3 UR5, UPT, UPT, -UR5, URZ, URZ ;  /* 0x000000ff05057290 */ /* 0x000fc8000fffe1ff */
[----:B------:R-:W-:Y:S02]  /*0fd0*/  UIMAD UR5, UR6, UR5, UR24 ;  /* 0x00000005060572a4 */ /* 0x000fe4000f8e0218 */
[----:B------:R-:W-:-:S04]  /*0fe0*/  UIADD3 UR4, UPT, UPT, -UR4, URZ, URZ ;  /* 0x000000ff04047290 */ /* 0x000fc8000fffe1ff */
[----:B------:R-:W-:Y:S01]  /*0ff0*/  IMAD.U32 R60, RZ, RZ, UR5 ;  /* 0x00000005ff3c7e24 */ /* 0x000fe2000f8e00ff */
[----:B------:R-:W-:-:S06]  /*1000*/  UIMAD UR4, UR7, UR4, UR28 ;  /* 0x00000004070472a4 */ /* 0x000fcc000f8e021c */
[----:B------:R-:W-:Y:S01]  /*1010*/  IMAD.U32 R59, RZ, RZ, UR4 ;  /* 0x00000004ff3b7e24 */ /* 0x000fe2000f8e00ff */
[----:B-1----:R-:W-:Y:S06]  /*1020*/  BRA.U UP4, `(.L_x_17) ;  /* 0x0000000104807547 */ /* 0x002fec000b800000 */
[----:B------:R-:W-:Y:S02]  /*1030*/  R2UR UR9, R59 ;  /* 0x000000003b0972ca */ /* 0x000fe400000e0000 */
[----:B------:R-:W-:-:S11]  /*1040*/  R2UR UR14, R60 ;  /* 0x000000003c0e72ca */ /* 0x000fd600000e0000 */
[----:B------:R-:W-:-:S04]  /*1050*/  UISETP.NE.AND UP0, UPT, UR9, URZ, UPT ;  /* 0x000000ff0900728c */ /* 0x000fc8000bf05270 */
[----:B------:R-:W-:Y:S02]  /*1060*/  USEL UR5, URZ, 0x2, UP0 ;  /* 0x00000002ff057887 */ /* 0x000fe40008000000 */
[----:B------:R-:W-:Y:S02]  /*1070*/  USEL UR4, URZ, 0x4, UP0 ;  /* 0x00000004ff047887 */ /* 0x000fe40008000000 */
[----:B------:R-:W-:Y:S02]  /*1080*/  USEL UR7, URZ, 0x8, UP0 ;  /* 0x00000008ff077887 */ /* 0x000fe40008000000 */
[----:B------:R-:W-:Y:S02]  /*1090*/  USEL UR6, URZ, 0x10, UP0 ;  /* 0x00000010ff067887 */ /* 0x000fe40008000000 */
[----:B------:R-:W-:Y:S02]  /*10a0*/  USEL UR8, URZ, 0x20, UP0 ;  /* 0x00000020ff087887 */ /* 0x000fe40008000000 */
[----:B------:R-:W-:-:S02]  /*10b0*/  USEL UR12, URZ, 0x40, UP0 ;  /* 0x00000040ff0c7887 */ /* 0x000fc40008000000 */
[----:B------:R-:W-:Y:S02]  /*10c0*/  USEL UR13, URZ, 0x80, UP0 ;  /* 0x00000080ff0d7887 */ /* 0x000fe40008000000 */
[----:B------:R-:W-:-:S04]  /*10d0*/  UISETP.NE.AND UP0, UPT, UR9, URZ, UPT ;  /* 0x000000ff0900728c */ /* 0x000fc8000bf05270 */
[----:B------:R-:W-:-:S04]  /*10e0*/  UISETP.EQ.OR UP0, UPT, UR14, URZ, !UP0 ;  /* 0x000000ff0e00728c */ /* 0x000fc8000c702670 */
[----:B------:R-:W-:Y:S02]  /*10f0*/  USEL UR11, URZ, 0x1, !UP0 ;  /* 0x00000001ff0b7887 */ /* 0x000fe4000c000000 */
[----:B------:R-:W-:-:S04]  /*1100*/  UISETP.NE.AND UP0, UPT, UR14, 0x1, UPT ;  /* 0x000000010e00788c */ /* 0x000fc8000bf05270 */
[----:B------:R-:W-:Y:S02]  /*1110*/  USEL UR10, UR5, 0x2, UP0 ;  /* 0x00000002050a7887 */ /* 0x000fe40008000000 */
[----:B------:R-:W-:-:S04]  /*1120*/  UISETP.NE.AND UP0, UPT, UR14, 0x2, UPT ;  /* 0x000000020e00788c */ /* 0x000fc8000bf05270 */
[----:B------:R-:W-:Y:S02]  /*1130*/  USEL UR4, UR4, 0x4, UP0 ;  /* 0x0000000404047887 */ /* 0x000fe40008000000 */
[----:B------:R-:W-:Y:S02]  /*1140*/  UISETP.NE.AND UP0, UPT, UR14, 0x3, UPT ;  /* 0x000000030e00788c */ /* 0x000fe4000bf05270 */
[----:B------:R-:W-:Y:S02]  /*1150*/  UIADD3 UR4, UPT, UPT, UR4, UR10, UR11 ;  /* 0x0000000a04047290 */ /* 0x000fe4000fffe00b */
        /* <DEDUP_REMOVED lines=10> */
[----:B------:R-:W-:-:S04]  /*1200*/  USEL UR5, UR13, 0x80, UP0 ;  /* 0x000000800d057887 */ /* 0x000fc80008000000 */
[----:B------:R-:W-:-:S06]  /*1210*/  UIADD3 UR4, UPT, UPT, UR4, UR5, URZ ;  /* 0x0000000504047290 */ /* 0x000fcc000fffe0ff */
[----:B------:R-:W-:-:S07]  /*1220*/  IMAD.U32 R2, RZ, RZ, UR4 ;  /* 0x00000004ff027e24 */ /* 0x000fce000f8e00ff */
.L_x_17:
[----:B------:R-:W1:Y:S01]  /*1230*/  S2UR UR36, SR_CTAID.Z ;  /* 0x00000000002479c3 */ /* 0x000e620000002700 */
[----:B------:R-:W-:-:S09]  /*1240*/  UISETP.GE.AND UP0, UPT, UR19, 0x1, UPT ;  /* 0x000000011300788c */ /* 0x000fd2000bf06270 */
[----:B------:R-:W-:Y:S05]  /*1250*/  BRA.U !UP0, `(.L_x_18) ;  /* 0x0000000108d07547 */ /* 0x000fea000b800000 */
[----:B------:R-:W2:Y:S01]  /*1260*/  LDCU UR20, c[0x0][0xb0c] ;  /* 0x00016180ff1477ac */ /* 0x000ea20008000800 */
[----:B------:R-:W3:Y:S01]  /*1270*/  LDCU.128 UR12, c[0x0][0xb10] ;  /* 0x00016200ff0c77ac */ /* 0x000ee20008000c00 */
[----:B------:R-:W4:Y:S01]  /*1280*/  LDCU UR6, c[0x0][0x370] ;  /* 0x00006e00ff0677ac */ /* 0x000f220008000800 */
[----:B------:R-:W1:Y:S01]  /*1290*/  LDCU UR7, c[0x0][0x374] ;  /* 0x00006e80ff0777ac */ /* 0x000e620008000800 */
[----:B------:R-:W1:Y:S01]  /*12a0*/  LDCU UR21, c[0x0][0xb20] ;  /* 0x00016400ff1577ac */ /* 0x000e620008000800 */
[----:B--2---:R-:W-:Y:S02]  /*12b0*/  UISETP.NE.AND UP0, UPT, UR20, 0x1, UPT ;  /* 0x000000011400788c */ /* 0x004fe4000bf05270 */
[----:B---3--:R-:W-:Y:S01]  /*12c0*/  UIMAD.WIDE.U32 UR4, UR24, UR12, URZ ;  /* 0x0000000c180472a5 */ /* 0x008fe2000f8e00ff */
[----:B------:R-:W2:Y:S01]  /*12d0*/  LDCU.64 UR8, c[0x0][0xb28] ;  /* 0x00016500ff0877ac */ /* 0x000ea20008000a00 */
[----:B----4-:R-:W-:Y:S02]  /*12e0*/  UIMAD.WIDE.U32 UR10, UR6, UR12, URZ ;  /* 0x0000000c060a72a5 */ /* 0x010fe4000f8e00ff */
[----:B------:R-:W-:-:S02]  /*12f0*/  USHF.R.U32.HI UR5, URZ, UR13, UR5 ;  /* 0x0000000dff057299 */ /* 0x000fc40008011605 */
[----:B------:R-:W-:Y:S02]  /*1300*/  UISETP.NE.AND UP2, UPT, UR19, 0x1, UPT ;  /* 0x000000011300788c */ /* 0x000fe4000bf45270 */
[----:B------:R-:W-:Y:S01]  /*1310*/  USEL UR5, UR24, UR5, !UP0 ;  /* 0x0000000518057287 */ /* 0x000fe2000c000000 */
[----:B------:R-:W-:Y:S01]  /*1320*/  UMOV UR10, UR11 ;  /* 0x0000000b000a7c82 */ /* 0x000fe20008000000 */
[----:B------:R-:W-:Y:S02]  /*1330*/  UIMAD.WIDE.U32 UR16, UR28, UR15, URZ ;  /* 0x0000000f1c1072a5 */ /* 0x000fe4000f8e00ff */
[----:B------:R-:W-:Y:S02]  /*1340*/  @UP0 USHF.R.U32.HI UR6, URZ, UR13, UR10 ;  /* 0x0000000dff060299 */ /* 0x000fe4000801160a */
[----:B------:R-:W-:Y:S02]  /*1350*/  UISETP.NE.AND UP0, UPT, UR14, 0x1, UPT ;  /* 0x000000010e00788c */ /* 0x000fe4000bf05270 */
[----:B-1----:R-:W-:-:S02]  /*1360*/  UIMAD.WIDE.U32 UR10, UR7, UR15, URZ ;  /* 0x0000000f070a72a5 */ /* 0x002fc4000f8e00ff */
[----:B--2---:R-:W-:Y:S01]  /*1370*/  UIMAD.WIDE.U32 UR12, UR6, UR8, URZ ;  /* 0x00000008060c72a5 */ /* 0x004fe2000f8e00ff */
[----:B------:R-:W-:Y:S02]  /*1380*/  UMOV UR4, UR17 ;  /* 0x0000001100047c82 */ /* 0x000fe40008000000 */
[----:B------:R-:W-:Y:S02]  /*1390*/  USHF.R.U32.HI UR4, URZ, UR21, UR4 ;  /* 0x00000015ff047299 */ /* 0x000fe40008011604 */
[----:B------:R-:W-:Y:S02]  /*13a0*/  UMOV UR10, UR11 ;  /* 0x0000000b000a7c82 */ /* 0x000fe40008000000 */
[----:B------:R-:W-:Y:S01]  /*13b0*/  UMOV UR12, UR13 ;  /* 0x0000000d000c7c82 */ /* 0x000fe20008000000 */
[----:B------:R-:W-:Y:S02]  /*13c0*/  @UP0 USHF.R.U32.HI UR7, URZ, UR21, UR10 ;  /* 0x00000015ff070299 */ /* 0x000fe4000801160a */
[----:B------:R-:W-:-:S02]  /*13d0*/  USEL UR4, UR28, UR4, !UP0 ;  /* 0x000000041c047287 */ /* 0x000fc4000c000000 */
[----:B------:R-:W-:Y:S02]  /*13e0*/  UIMAD.WIDE.U32 UR10, UR7, UR8, URZ ;  /* 0x00000008070a72a5 */ /* 0x000fe4000f8e00ff */
[----:B------:R-:W-:Y:S02]  /*13f0*/  @UP2 USHF.R.U32.HI UR6, URZ, UR9, UR12 ;  /* 0x00000009ff062299 */ /* 0x000fe4000801160c */
[----:B------:R-:W-:-:S03]  /*1400*/  UIMAD.WIDE.U32 UR12, UR4, UR8, URZ ;  /* 0x00000008040c72a5 */ /* 0x000fc6000f8e00ff */
[----:B------:R-:W-:Y:S02]  /*1410*/  UMOV UR10, UR11 ;  /* 0x0000000b000a7c82 */ /* 0x000fe40008000000 */
[----:B------:R-:W-:Y:S02]  /*1420*/  @UP2 USHF.R.U32.HI UR7, URZ, UR9, UR10 ;  /* 0x00000009ff072299 */ /* 0x000fe4000801160a */
[----:B------:R-:W-:Y:S02]  /*1430*/  UIMAD UR10, UR6, UR19, URZ ;  /* 0x00000013060a72a4 */ /* 0x000fe4000f8e02ff */
[----:B------:R-:W-:-:S04]  /*1440*/  UIMAD UR7, UR7, UR19, URZ ;  /* 0x00000013070772a4 */ /* 0x000fc8000f8e02ff */
[----:B------:R-:W-:-:S03]  /*1450*/  UISETP.GE.AND UP0, UPT, UR4, UR7, UPT ;  /* 0x000000070400728c */ /* 0x000fc6000bf06270 */
[----:B------:R-:W-:Y:S01]  /*1460*/  UMOV UR7, UR13 ;  /* 0x0000000d00077c82 */ /* 0x000fe20008000000 */
[----:B------:R-:W-:Y:S02]  /*1470*/  UISETP.GE.OR UP0, UPT, UR5, UR10, UP0 ;  /* 0x0000000a0500728c */ /* 0x000fe40008706670 */
[----:B------:R-:W-:Y:S02]  /*1480*/  UIMAD.WIDE.U32 UR10, UR5, UR8, URZ ;  /* 0x00000008050a72a5 */ /* 0x000fe4000f8e00ff */
[----:B------:R-:W-:Y:S02]  /*1490*/  USHF.R.U32.HI UR7, URZ, UR9, UR7 ;  /* 0x00000009ff077299 */ /* 0x000fe40008011607 */
[----:B------:R-:W-:Y:S02]  /*14a0*/  UIADD3 UR10, UPT, UPT, -UR4, URZ, URZ ;  /* 0x000000ff040a7290 */ /* 0x000fe4000fffe1ff */
[----:B------:R-:W-:Y:S02]  /*14b0*/  USEL UR7, UR4, UR7, !UP2 ;  /* 0x0000000704077287 */ /* 0x000fe4000d000000 */
[----:B------:R-:W-:Y:S01]  /*14c0*/  UIMAD UR10, UR14, UR10, UR28 ;  /* 0x0000000a0e0a72a4 */ /* 0x000fe2000f8e021c */
[----:B------:R-:W-:Y:S01]  /*14d0*/  @!UP0 UMOV UR8, UR11 ;  /* 0x0000000b00088c82 */ /* 0x000fe20008000000 */
[----:B------:R-:W-:-:S02]  /*14e0*/  UIADD3 UR11, UPT, UPT, -UR5, URZ, URZ ;  /* 0x000000ff050b7290 */ /* 0x000fc4000fffe1ff */
[----:B------:R-:W-:Y:S02]  /*14f0*/  @!UP0 USHF.R.U32.HI UR8, URZ, UR9, UR8 ;  /* 0x00000009ff088299 */ /* 0x000fe40008011608 */
[----:B------:R-:W-:Y:S02]  /*1500*/  UIADD3 UR9, UPT, UPT, -UR7, URZ, URZ ;  /* 0x000000ff07097290 */ /* 0x000fe4000fffe1ff */
[----:B------:R-:W-:Y:S02]  /*1510*/  @!UP0 USEL UR8, UR5, UR8, !UP2 ;  /* 0x0000000805088287 */ /* 0x000fe4000d000000 */
[----:B------:R-:W-:Y:S02]  /*1520*/  UIMAD UR9, UR19, UR9, UR4 ;  /* 0x00000009130972a4 */ /* 0x000fe4000f8e0204 */
[----:B------:R-:W-:Y:S02]  /*1530*/  @!UP0 UIADD3 UR7, UPT, UPT, UR7, -UR8, URZ ;  /* 0x8000000807078290 */ /* 0x000fe4000fffe0ff */
[----:B------:R-:W-:-:S02]  /*1540*/  @!UP0 UIMAD UR6, UR9, UR6, UR8 ;  /* 0x00000006090682a4 */ /* 0x000fc4000f8e0208 */
[----:B------:R-:W-:Y:S02]  /*1550*/  @!UP0 UIMAD UR4, UR7, UR19, UR5 ;  /* 0x00000013070482a4 */ /* 0x000fe4000f8e0205 */
[----:B------:R-:W-:Y:S02]  /*1560*/  UIMAD UR24, UR20, UR11, UR24 ;  /* 0x0000000b141872a4 */ /* 0x000fe4000f8e0218 */
[----:B------:R-:W-:Y:S01]  /*1570*/  UIMAD UR28, UR4, UR14, UR10 ;  /* 0x0000000e041c72a4 */ /* 0x000fe2000f8e020a */
[----:B------:R-:W-:Y:S02]  /*1580*/  @!UP0 UMOV UR5, UR6 ;  /* 0x0000000600058c82 */ /* 0x000fe40008000000 */
[----:B------:R-:W-:-:S12]  /*1590*/  UIMAD UR24, UR5, UR20, UR24 ;  /* 0x00000014051872a4 */ /* 0x000fd8000f8e0218 */
.L_x_18:
[----:B------:R-:W-:-:S09]  /*15a0*/  UISETP.NE.AND UP0, UPT, UR22, 0x1, UPT ;  /* 0x000000011600788c */ /* 0x000fd2000bf05270 */
[----:B------:R-:W-:Y:S05]  /*15b0*/  BRA.U UP0, `(.L_x_19) ;  /* 0x0000000100407547 */ /* 0x000fea000b800000 */
[----:B------:R-:W2:Y:S01]  /*15c0*/  LDCU.128 UR8, c[0x0][0xb10] ;  /* 0x00016200ff0877ac */ /* 0x000ea20008000c00 */
[----:B------:R-:W3:Y:S01]  /*15d0*/  LDCU UR12, c[0x0][0xb0c] ;  /* 0x00016180ff0c77ac */ /* 0x000ee20008000800 */
[----:B------:R-:W4:Y:S01]  /*15e0*/  LDCU UR13, c[0x0][0xb20] ;  /* 0x00016400ff0d77ac */ /* 0x000f220008000800 */
[----:B--2---:R-:W-:Y:S02]  /*15f0*/  UIMAD.WIDE.U32 UR4, UR24, UR8, URZ ;  /* 0x00000008180472a5 */ /* 0x004fe4000f8e00ff */
[----:B------:R-:W-:Y:S02]  /*1600*/  UIMAD.WIDE.U32 UR6, UR28, UR11, URZ ;  /* 0x0000000b1c0672a5 */ /* 0x000fe4000f8e00ff */
[----:B---3--:R-:W-:Y:S02]  /*1610*/  UISETP.NE.AND UP0, UPT, UR12, 0x1, UPT ;  /* 0x000000010c00788c */ /* 0x008fe4000bf05270 */
[----:B------:R-:W-:-:S03]  /*1620*/  USHF.R.U32.HI UR5, URZ, UR9, UR5 ;  /* 0x00000009ff057299 */ /* 0x000fc60008011605 */
[----:B------:R-:W-:Y:S01]  /*1630*/  UMOV UR4, UR7 ;  /* 0x0000000700047c82 */ /* 0x000fe20008000000 */
[----:B------:R-:W-:Y:S02]  /*1640*/  USEL UR5, UR24, UR5, !UP0 ;  /* 0x0000000518057287 */ /* 0x000fe4000c000000 */
[----:B------:R-:W-:Y:S02]  /*1650*/  UISETP.NE.AND UP0, UPT, UR10, 0x1, UPT ;  /* 0x000000010a00788c */ /* 0x000fe4000bf05270 */
[----:B----4-:R-:W-:-:S04]  /*1660*/  USHF.R.U32.HI UR4, URZ, UR13, UR4 ;  /* 0x0000000dff047299 */ /* 0x010fc80008011604 */
[----:B------:R-:W-:-:S04]  /*1670*/  USEL UR4, UR28, UR4, !UP0 ;  /* 0x000000041c047287 */ /* 0x000fc8000c000000 */
[----:B------:R-:W-:Y:S02]  /*1680*/  UIADD3 UR6, UPT, UPT, UR5, -UR4, URZ ;  /* 0x8000000405067290 */ /* 0x000fe4000fffe0ff */
[----:B------:R-:W-:Y:S02]  /*1690*/  UIADD3 UR4, UPT, UPT, -UR5, UR4, URZ ;  /* 0x0000000405047290 */ /* 0x000fe4000fffe1ff */
[----:B------:R-:W-:Y:S02]  /*16a0*/  UIMAD UR28, UR6, UR10, UR28 ;  /* 0x0000000a061c72a4 */ /* 0x000fe4000f8e021c */
[----:B------:R-:W-:-:S12]  /*16b0*/  UIMAD UR24, UR4, UR12, UR24 ;  /* 0x0000000c041872a4 */ /* 0x000fd8000f8e0218 */
.L_x_19:
[----:B------:R-:W-:Y:S01]  /*16c0*/  UISETP.NE.AND UP0, UPT, UR18, 0x2, UPT ;  /* 0x000000021200788c */ /* 0x000fe2000bf05270 */
[----:B------:R-:W-:Y:S09]  /*16d0*/  BRA.U !UP6, `(.L_x_20) ;  /* 0x000000010e0c7547 */ /* 0x000ff2000b800000 */
[----:B------:R-:W-:Y:S01]  /*16e0*/  UCGABAR_WAIT ;  /* 0x0000000000007dc7 */ /* 0x000fe20008000000 */
[----:B------:R-:W-:Y:S01]  /*16f0*/  CCTL.IVALL ;  /* 0x00000000ff00798f */ /* 0x000fe20002000000 */
[----:B------:R-:W-:Y:S05]  /*1700*/  BRA `(.L_x_21) ;  /* 0x0000000000047947 */ /* 0x000fea0003800000 */
.L_x_20:
[----:B------:R-:W-:Y:S06]  /*1710*/  BAR.SYNC.DEFER_BLOCKING 0x0 ;  /* 0x0000000000007b1d */ /* 0x000fec0000010000 */
.L_x_21:
[----:B------:R-:W-:Y:S05]  /*1720*/  BRA.U UP0, `(.L_x_22) ;  /* 0x0000001100e87547 */ /* 0x000fea000b800000 */
[----:B------:R-:W2:Y:S01]  /*1730*/  LDCU UR6, c[0x0][0x38c] ;  /* 0x00007180ff0677ac */ /* 0x000ea20008000800 */
[----:B------:R-:W-:Y:S01]  /*1740*/  PLOP3.LUT P1, PT, PT, PT, UP3, 0x80, 0x8 ;  /* 0x000000000008781c */ /* 0x000fe20003f2f038 */
[----:B------:R-:W-:Y:S01]  /*1750*/  IMAD.MOV.U32 R12, RZ, RZ, 0x1 ;  /* 0x00000001ff0c7424 */ /* 0x000fe200078e00ff */
[----:B------:R-:W-:Y:S01]  /*1760*/  ISETP.EQ.OR P2, PT, R0, RZ, P3 ;  /* 0x000000ff0000720c */ /* 0x000fe20001f42670 */
[----:B------:R-:W-:Y:S01]  /*1770*/  UISETP.NE.AND UP1, UPT, UR18, URZ, UPT ;  /* 0x000000ff1200728c */ /* 0x000fe2000bf25270 */
[----:B------:R-:W-:Y:S01]  /*1780*/  PLOP3.LUT P1, PT, P1, PT, PT, 0x8, 0x80 ;  /* 0x000000000080781c */ /* 0x000fe20000f2e170 */
[----:B------:R-:W-:Y:S01]  /*1790*/  USEL UR30, URZ, 0x1, UP5 ;  /* 0x00000001ff1e7887 */ /* 0x000fe2000a800000 */
[----:B------:R-:W-:Y:S01]  /*17a0*/  CS2R R10, SRZ ;  /* 0x00000000000a7805 */ /* 0x000fe2000001ff00 */
[----:B------:R-:W-:Y:S01]  /*17b0*/  IMAD.MOV.U32 R9, RZ, RZ, RZ ;  /* 0x000000ffff097224 */ /* 0x000fe200078e00ff */
[----:B------:R-:W3:Y:S01]  /*17c0*/  LDCU UR43, c[0x0][0x370] ;  /* 0x00006e00ff2b77ac */ /* 0x000ee20008000800 */
[----:B------:R-:W-:Y:S01]  /*17d0*/  IMAD.MOV.U32 R8, RZ, RZ, 0x1 ;  /* 0x00000001ff087424 */ /* 0x000fe200078e00ff */
[----:B------:R-:W4:Y:S01]  /*17e0*/  LDCU.64 UR40, c[0x0][0x348] ;  /* 0x00006900ff2877ac */ /* 0x000f220008000a00 */
[----:B------:R-:W-:-:S02]  /*17f0*/  USHF.R.U32.HI UR48, URZ, 0x5, UR29 ;  /* 0x00000005ff307899 */ /* 0x000fc4000801161d */
[----:B--2---:R-:W-:Y:S02]  /*1800*/  UIADD3 UR5, UPT, UPT, UR6, 0x3f, URZ ;  /* 0x0000003f06057890 */ /* 0x004fe4000fffe0ff */
[----:B------:R-:W-:Y:S02]  /*1810*/  UIADD3 UR49, UPT, UPT, UR6, 0x7e, URZ ;  /* 0x0000007e06317890 */ /* 0x000fe4000fffe0ff */
[----:B------:R-:W-:Y:S01]  /*1820*/  USHF.R.S32.HI UR4, URZ, 0x1f, UR5 ;  /* 0x0000001fff047899 */ /* 0x000fe20008011405 */
[----:B------:R-:W2:Y:S03]  /*1830*/  LDCU UR42, c[0x0][0x374] ;  /* 0x00006e80ff2a77ac */ /* 0x000ea60008000800 */
[----:B------:R-:W-:Y:S02]  /*1840*/  ULEA.HI UR4, UR4, UR5, URZ, 0x6 ;  /* 0x0000000504047291 */ /* 0x000fe4000f8f30ff */
[----:B------:R-:W-:-:S02]  /*1850*/  USEL UR30, UR30, 0x2, UP1 ;  /* 0x000000021e1e7887 */ /* 0x000fc40008800000 */
[----:B------:R-:W-:Y:S02]  /*1860*/  USHF.R.S32.HI UR46, URZ, 0x6, UR4 ;  /* 0x00000006ff2e7899 */ /* 0x000fe40008011404 */
[----:B------:R-:W-:Y:S02]  /*1870*/  UIADD3 UR4, UPT, UPT, UR6, -0x1, URZ ;  /* 0xffffffff06047890 */ /* 0x000fe4000fffe0ff */
[----:B------:R-:W-:Y:S02]  /*1880*/  UISETP.LT.U32.AND UP0, UPT, UR46, 0x2, UPT ;  /* 0x000000022e00788c */ /* 0x000fe4000bf01070 */
[----:B------:R-:W-:Y:S02]  /*1890*/  UISETP.GE.U32.AND UP2, UPT, UR4, -0x7f, UPT ;  /* 0xffffff810400788c */ /* 0x000fe4000bf46070 */
[----:B------:R-:W-:Y:S01]  /*18a0*/  USEL UR44, UR46, 0x2, UP0 ;  /* 0x000000022e2c7887 */ /* 0x000fe20008000000 */
[----:B------:R-:W-:-:S03]  /*18b0*/  UMOV UR22, URZ ;  /* 0x000000ff00167c82 */ /* 0x000fc60008000000 */
[----:B------:R-:W-:Y:S02]  /*18c0*/  UIADD3 UR23, UPT, UPT, UR44, -0x1, URZ ;  /* 0xffffffff2c177890 */ /* 0x000fe4000fffe0ff */
[----:B------:R-:W-:-:S03]  /*18d0*/  UIADD3 UR47, UPT, UPT, UR46, -UR44, URZ ;  /* 0x8000002c2e2f7290 */ /* 0x000fc6000fffe0ff */
[----:B------:R-:W-:-:S04]  /*18e0*/  @UP2 UIADD3 UR23, UPT, UPT, UR44, URZ, URZ ;  /* 0x000000ff2c172290 */ /* 0x000fc8000fffe0ff */
[----:B--234-:R-:W-:-:S12]  /*18f0*/  UIADD3 UR23, UPT, UPT, UR23, 0x1, URZ ;  /* 0x0000000117177890 */ /* 0x01cfd8000fffe0ff */
.L_x_42:
[----:B------:R-:W-:Y:S01]  /*1900*/  UISETP.NE.AND UP0, UPT, UR52, URZ, UPT ;  /* 0x000000ff3400728c */ /* 0x000fe2000bf05270 */
[----:B------:R-:W2:Y:S08]  /*1910*/  S2UR UR52, SR_CgaCtaId ;  /* 0x00000000003479c3 */ /* 0x000eb00000008800 */
[----:B-1----:R-:W-:Y:S05]  /*1920*/  BRA.U UP0, `(.L_x_23) ;  /* 0x0000000100347547 */ /* 0x002fea000b800000 */
[----:B------:R-:W3:Y:S01]  /*1930*/  S2R R0, SR_CgaCtaId ;  /* 0x0000000000007919 */ /* 0x000ee20000008800 */
[----:B------:R-:W-:Y:S02]  /*1940*/  MOV R3, 0x400 ;  /* 0x0000040000037802 */ /* 0x000fe40000000f00 */
[----:B------:R-:W-:Y:S02]  /*1950*/  SHF.L.U32 R2, R8, 0x1f, RZ ;  /* 0x0000001f08027819 */ /* 0x000fe400000006ff */
[----:B---3--:R-:W-:-:S05]  /*1960*/  LEA R0, R0, R3, 0x18 ;  /* 0x0000000300007211 */ /* 0x008fca00078ec0ff */
[----:B------:R-:W-:-:S04]  /*1970*/  IMAD R3, R9, 0x8, R0 ;  /* 0x0000000809037824 */ /* 0x000fc800078e0200 */
[----:B------:R-:W3:Y:S02]  /*1980*/  SYNCS.PHASECHK.TRANS64.TRYWAIT P0, [R3+URZ+0xe0], R2 ;  /* 0x0000e002030075a7 */ /* 0x000ee400080011ff */
[----:B---3--:R-:W-:Y:S05]  /*1990*/  @!P0 BRA `(.L_x_24) ;  /* 0x000000a000408947 */ /* 0x008fea0003800000 */
.L_x_172:
[----:B------:R-:W-:Y:S01]  /*19a0*/  VIADD R9, R9, 0x1 ;  /* 0x0000000109097836 */ /* 0x000fe20000000000 */
[----:B------:R3:W-:Y:S04]  /*19b0*/  SYNCS.ARRIVE.TRANS64.A1T0 RZ, [R3+URZ+0xd0], RZ ;  /* 0x0000d0ff03ff79a7 */ /* 0x0007e800081000ff */
[----:B------:R-:W-:-:S04]  /*19c0*/  ISETP.NE.AND P0, PT, R9, 0x2, PT ;  /* 0x000000020900780c */ /* 0x000fc80003f05270 */
[----:B------:R-:W-:Y:S02]  /*19d0*/  SEL R9, R9, RZ, P0 ;  /* 0x000000ff09097207 */ /* 0x000fe40000000000 */
[----:B---3--:R-:W-:-:S04]  /*19e0*/  SEL R3, RZ, 0x1, P0 ;  /* 0x00000001ff037807 */ /* 0x008fc80000000000 */
[----:B------:R-:W-:-:S07]  /*19f0*/  LOP3.LUT R8, R8, R3, RZ, 0x3c, !PT ;  /* 0x0000000308087212 */ /* 0x000fce00078e3cff */
.L_x_23:
[----:B------:R-:W-:Y:S01]  /*1a00*/  UMOV UR13, 0x400 ;  /* 0x00000400000d7882 */ /* 0x000fe20000000000 */
[----:B------:R-:W-:Y:S01]  /*1a10*/  SHF.L.U32 R0, R12, 0x1f, RZ ;  /* 0x0000001f0c007819 */ /* 0x000fe200000006ff */
[----:B--2---:R-:W-:Y:S02]  /*1a20*/  ULEA UR13, UR52, UR13, 0x18 ;  /* 0x0000000d340d7291 */ /* 0x004fe4000f8ec0ff */
[----:B------:R-:W-:Y:S02]  /*1a30*/  UISETP.GE.U32.AND UP0, UPT, UR49, 0x7f, UPT ;  /* 0x0000007f3100788c */ /* 0x000fe4000bf06070 */
[----:B------:R-:W-:Y:S02]  /*1a40*/  ULEA UR4, UR22, UR13, 0x3 ;  /* 0x0000000d16047291 */ /* 0x000fe4000f8e18ff */
[----:B------:R-:W-:Y:S02]  /*1a50*/  USHF.L.U32 UR35, UR24, 0x6, URZ ;  /* 0x0000000618237899 */ /* 0x000fe400080006ff */
[----:B------:R-:W-:Y:S01]  /*1a60*/  ULEA UR19, UR28, UR48, 0x8 ;  /* 0x000000301c137291 */ /* 0x000fe2000f8e40ff */
[----:B------:R-:W-:-:S04]  /*1a70*/  UMOV UR14, URZ ;  /* 0x000000ff000e7c82 */ /* 0x000fc80008000000 */
[----:B------:R2:W3:Y:S01]  /*1a80*/  SYNCS.PHASECHK.TRANS64.TRYWAIT P0, [UR4+0x10], R0 ;  /* 0x00001000ff0075a7 */ /* 0x0004e20008001104 */
[----:B------:R-:W-:Y:S06]  /*1a90*/  BRA.U !UP0, `(.L_x_25) ;  /* 0x0000000108f47547 */ /* 0x000fec000b800000 */
[----:B------:R-:W-:Y:S01]  /*1aa0*/  UMOV UR21, URZ ;  /* 0x000000ff00157c82 */ /* 0x000fe20008000000 */
[----:B------:R-:W-:-:S05]  /*1ab0*/  UMOV UR4, UR22 ;  /* 0x0000001600047c82 */ /* 0x000fca0008000000 */
.L_x_31:
[----:B------:R-:W-:Y:S01]  /*1ac0*/  ULEA UR33, UR4, UR13, 0x3 ;  /* 0x0000000d04217291 */ /* 0x000fe2000f8e18ff */
[----:B---3--:R-:W-:Y:S01]  /*1ad0*/  @!P3 MOV R2, 0x14000 ;  /* 0x000140000002b802 */ /* 0x008fe20000000f00 */
[----:B-1-3--:R-:W-:Y:S10]  /*1ae0*/  @P0 BRA `(.L_x_26) ;  /* 0x00000000000c0947 */ /* 0x00aff40003800000 */
[----:B------:R-:W-:-:S04]  /*1af0*/  SHF.L.U32 R3, R12, 0x1f, RZ ;  /* 0x0000001f0c037819 */ /* 0x000fc800000006ff */
[----:B------:R-:W3:Y:S02]  /*1b00*/  SYNCS.PHASECHK.TRANS64.TRYWAIT P0, [UR33+0x10], R3 ;  /* 0x00001003ff0075a7 */ /* 0x000ee40008001121 */
[----:B---3--:R-:W-:Y:S05]  /*1b10*/  @!P0 BRA `(.L_x_27) ;  /* 0x0000009c00f48947 */ /* 0x008fea0003800000 */
.L_x_26:
[----:B------:R3:W-:Y:S01]  /*1b20*/  @!P3 SYNCS.ARRIVE.TRANS64 RZ, [UR33], R2 ;  /* 0x00000002ffffb9a7 */ /* 0x0007e20008000021 */
[----:B------:R-:W-:-:S04]  /*1b30*/  ULOP3.LUT UR5, UR30, 0x2, URZ, 0xfc, !UPT ;  /* 0x000000021e057892 */ /* 0x000fc8000f8efcff */
[----:B------:R-:W-:-:S09]  /*1b40*/  UISETP.NE.AND UP0, UPT, UR5, 0x2, UPT ;  /* 0x000000020500788c */ /* 0x000fd2000bf05270 */
[----:B------:R-:W-:Y:S05]  /*1b50*/  BRA.U UP0, `(.L_x_28) ;  /* 0x0000000100047547 */ /* 0x000fea000b800000 */
[----:B-1----:R-:W-:Y:S05]  /*1b60*/  BPT.TRAP 0x1 ;  /* 0x000000040000795c */ /* 0x002fea0000300000 */
.L_x_28:
[----:B------:R-:W-:Y:S04]  /*1b70*/  BSSY.RECONVERGENT B0, `(.L_x_29) ;  /* 0x0000003000007945 */ /* 0x000fe80003800200 */
[----:B------:R-:W-:Y:S05]  /*1b80*/  @P2 BRA `(.L_x_30) ;  /* 0x0000000000042947 */ /* 0x000fea0003800000 */
[----:B-1----:R-:W-:Y:S05]  /*1b90*/  BPT.TRAP 0x1 ;  /* 0x000000040000795c */ /* 0x002fea0000300000 */
.L_x_30:
[----:B-1----:R-:W-:Y:S05]  /*1ba0*/  BSYNC.RECONVERGENT B0 ;  /* 0x0000000000007941 */ /* 0x002fea0003800200 */
.L_x_29:
[----:B------:R-:W-:Y:S02]  /*1bb0*/  UIADD3 UR5, UPT, UPT, UR4, 0x1, URZ ;  /* 0x0000000104057890 */ /* 0x000fe4000fffe0ff */
[----:B------:R-:W-:Y:S02]  /*1bc0*/  USHF.L.U32 UR4, UR4, 0xe, URZ ;  /* 0x0000000e04047899 */ /* 0x000fe400080006ff */
[----:B------:R-:W-:Y:S02]  /*1bd0*/  UISETP.NE.AND UP0, UPT, UR5, 0x2, UPT ;  /* 0x000000020500788c */ /* 0x000fe4000bf05270 */
[----:B------:R-:W-:Y:S02]  /*1be0*/  USHF.L.U32 UR34, UR21, 0x6, URZ ;  /* 0x0000000615227899 */ /* 0x000fe400080006ff */
[----:B------:R-:W-:Y:S02]  /*1bf0*/  USEL UR6, URZ, 0x1, UP0 ;  /* 0x00000001ff067887 */ /* 0x000fe40008000000 */
[----:B------:R-:W-:-:S02]  /*1c00*/  USEL UR22, UR5, URZ, UP0 ;  /* 0x000000ff05167287 */ /* 0x000fc40008000000 */
[----:B------:R-:W-:Y:S02]  /*1c10*/  UIADD3 UR14, UP0, UPT, UR40, 0x180, URZ ;  /* 0x00000180280e7890 */ /* 0x000fe4000ff1e0ff */
[----:B------:R-:W-:Y:S01]  /*1c20*/  ULOP3.LUT UR8, UR4, UR29, URZ, 0xfc, !UPT ;  /* 0x0000001d04087292 */ /* 0x000fe2000f8efcff */
[----:B------:R-:W-:Y:S01]  /*1c30*/  LOP3.LUT R12, R12, UR6, RZ, 0x3c, !PT ;  /* 0x000000060c0c7c12 */ /* 0x000fe2000f8e3cff */
[----:B------:R-:W-:Y:S02]  /*1c40*/  UIADD3 UR21, UPT, UPT, UR21, 0x1, URZ ;  /* 0x0000000115157890 */ /* 0x000fe4000fffe0ff */
[----:B------:R-:W-:Y:S01]  /*1c50*/  UIADD3 UR6, UP1, UPT, UR40, 0x80, URZ ;  /* 0x0000008028067890 */ /* 0x000fe2000ff3e0ff */
[----:B--2---:R-:W-:Y:S01]  /*1c60*/  SHF.L.U32 R0, R12, 0x1f, RZ ;  /* 0x0000001f0c007819 */ /* 0x004fe200000006ff */
[----:B------:R-:W-:Y:S02]  /*1c70*/  UIADD3 UR24, UPT, UPT, UR13, UR4, URZ ;  /* 0x000000040d187290 */ /* 0x000fe4000fffe0ff */
[----:B------:R-:W-:-:S02]  /*1c80*/  UIADD3.X UR15, UPT, UPT, URZ, UR41, URZ, UP0, !UPT ;  /* 0x00000029ff0f7290 */ /* 0x000fc400087fe4ff */
[----:B------:R-:W-:Y:S02]  /*1c90*/  ULEA UR8, UR8, UR13, 0x2 ;  /* 0x0000000d08087291 */ /* 0x000fe4000f8e10ff */
[----:B------:R-:W-:Y:S02]  /*1ca0*/  ULEA UR5, UR22, UR13, 0x3 ;  /* 0x0000000d16057291 */ /* 0x000fe4000f8e18ff */
[----:B------:R-:W-:Y:S02]  /*1cb0*/  UISETP.NE.AND UP0, UPT, UR21, UR23, UPT ;  /* 0x000000171500728c */ /* 0x000fe4000bf05270 */
[----:B------:R-:W-:Y:S02]  /*1cc0*/  UIADD3.X UR7, UPT, UPT, URZ, UR41, URZ, UP1, !UPT ;  /* 0x00000029ff077290 */ /* 0x000fe40008ffe4ff */
[----:B------:R-:W-:Y:S02]  /*1cd0*/  UIADD3 UR32, UPT, UPT, UR24, 0x8800, URZ ;  /* 0x0000880018207890 */ /* 0x000fe4000fffe0ff */
[----:B------:R-:W-:Y:S01]  /*1ce0*/  UIADD3 UR26, UPT, UPT, UR34, 0x20, URZ ;  /* 0x00000020221a7890 */ /* 0x000fe2000fffe0ff */
[----:B------:R4:W1:Y:S01]  /*1cf0*/  SYNCS.PHASECHK.TRANS64.TRYWAIT P0, [UR5+0x10], R0 ;  /* 0x00001000ff0075a7 */ /* 0x0008620008001105 */
[----:B------:R-:W-:-:S02]  /*1d00*/  UIADD3 UR24, UPT, UPT, UR24, 0xa800, URZ ;  /* 0x0000a80018187890 */ /* 0x000fc4000fffe0ff */
[----:B------:R-:W-:Y:S02]  /*1d10*/  UIADD3 UR16, UPT, UPT, UR8, 0x10800, URZ ;  /* 0x0001080008107890 */ /* 0x000fe4000fffe0ff */
[----:B------:R-:W-:Y:S01]  /*1d20*/  UIADD3 UR8, UPT, UPT, UR8, 0x18800, URZ ;  /* 0x0001880008087890 */ /* 0x000fe2000fffe0ff */
[----:B------:R-:W-:Y:S01]  /*1d30*/  UMOV UR38, 0x0 ;  /* 0x0000000000267882 */ /* 0x000fe20000000000 */
[----:B------:R-:W-:Y:S01]  /*1d40*/  UMOV UR39, 0x10000000 ;  /* 0x1000000000277882 */ /* 0x000fe20000000000 */
[----:B------:R-:W-:Y:S01]  /*1d50*/  UMOV UR25, UR33 ;  /* 0x0000002100197c82 */ /* 0x000fe20008000000 */
[----:B------:R-:W-:Y:S01]  /*1d60*/  UMOV UR27, UR35 ;  /* 0x00000023001b7c82 */ /* 0x000fe20008000000 */
[----:B------:R-:W-:Y:S01]  /*1d70*/  UMOV UR28, UR36 ;  /* 0x00000024001c7c82 */ /* 0x000fe20008000000 */
[----:B------:R-:W-:Y:S01]  /*1d80*/  UMOV UR5, 0xff0000 ;  /* 0x00ff000000057882 */ /* 0x000fe20000000000 */
[----:B------:R-:W-:Y:S01]  /*1d90*/  UMOV UR17, UR33 ;  /* 0x0000002100117c82 */ /* 0x000fe20008000000 */
[----:B------:R-:W-:Y:S01]  /*1da0*/  UMOV UR20, UR36 ;  /* 0x0000002400147c82 */ /* 0x000fe20008000000 */
[----:B------:R-:W-:Y:S01]  /*1db0*/  UMOV UR18, UR34 ;  /* 0x0000002200127c82 */ /* 0x000fe20008000000 */
[----:B------:R-:W-:Y:S01]  /*1dc0*/  UTMALDG.3D [UR32], [UR6], desc[UR38] ;  /* 0x00002620060075b4 */ /* 0x000fe20008011000 */
[----:B------:R-:W-:Y:S01]  /*1dd0*/  UMOV UR11, UR19 ;  /* 0x00000013000b7c82 */ /* 0x000fe20008000000 */
[----:B------:R-:W-:Y:S01]  /*1de0*/  UMOV UR12, UR36 ;  /* 0x00000024000c7c82 */ /* 0x000fe20008000000 */
[----:B------:R-:W-:Y:S01]  /*1df0*/  UMOV UR9, UR33 ;  /* 0x0000002100097c82 */ /* 0x000fe20008000000 */
[----:B------:R-:W-:Y:S01]  /*1e00*/  UMOV UR10, UR26 ;  /* 0x0000001a000a7c82 */ /* 0x000fe20008000000 */
[----:B------:R-:W-:Y:S01]  /*1e10*/  UMOV UR4, UR22 ;  /* 0x0000001600047c82 */ /* 0x000fe20008000000 */
[----:B------:R-:W-:Y:S01]  /*1e20*/  UTMALDG.3D [UR24], [UR6], desc[UR38] ;  /* 0x00002618060075b4 */ /* 0x000fe20008011000 */
[----:B------:R-:W-:Y:S01]  /*1e30*/  UTMALDG.3D.MULTICAST [UR16], [UR14], UR5, desc[UR38] ;  /* 0x000026100e0073b4 */ /* 0x000fe20008011805 */
[----:B------:R2:W-:Y:S02]  /*1e40*/  UTMALDG.3D.MULTICAST [UR8], [UR14], UR5, desc[UR38] ;  /* 0x000026080e0073b4 */ /* 0x0005e40008011805 */
[----:B--2---:R-:W-:Y:S01]  /*1e50*/  UMOV UR14, UR23 ;  /* 0x00000017000e7c82 */ /* 0x004fe20008000000 */
[----:B----4-:R-:W-:Y:S05]  /*1e60*/  BRA.U UP0, `(.L_x_31) ;  /* 0xfffffffd00147547 */ /* 0x010fea000b83ffff */
.L_x_25:
[----:B------:R-:W-:Y:S01]  /*1e70*/  ULEA UR4, UR22, UR13, 0x3 ;  /* 0x0000000d16047291 */ /* 0x000fe2000f8e18ff */
[----:B--2---:R-:W-:Y:S01]  /*1e80*/  SHF.L.U32 R0, R12, 0x1f, RZ ;  /* 0x0000001f0c007819 */ /* 0x004fe200000006ff */
[----:B------:R-:W-:Y:S01]  /*1e90*/  @!P1 SYNCS.ARRIVE.TRANS64.A1T0 RZ, [UR13+0x68], RZ ;  /* 0x000068ffffff99a7 */ /* 0x000fe2000810000d */
[----:B------:R-:W-:-:S06]  /*1ea0*/  UISETP.GT.AND UP0, UPT, UR46, UR44, UPT ;  /* 0x0000002c2e00728c */ /* 0x000fcc000bf04270 */
[----:B-1-3--:R1:W2:Y:S03]  /*1eb0*/  SYNCS.PHASECHK.TRANS64.TRYWAIT P0, [UR4+0x10], R0 ;  /* 0x00001000ff0075a7 */ /* 0x00a2a60008001104 */
[----:B------:R-:W-:Y:S05]  /*1ec0*/  BRA.U !UP0, `(.L_x_32) ;  /* 0x0000000108f07547 */ /* 0x000fea000b800000 */
[----:B------:R-:W-:Y:S01]  /*1ed0*/  UIADD3 UR15, UPT, UPT, UR47, UR14, URZ ;  /* 0x0000000e2f0f7290 */ /* 0x000fe2000fffe0ff */
[----:B------:R-:W-:-:S11]  /*1ee0*/  UMOV UR4, UR22 ;  /* 0x0000001600047c82 */ /* 0x000fd60008000000 */
.L_x_38:
[----:B------:R-:W-:Y:S01]  /*1ef0*/  ULEA UR33, UR4, UR13, 0x3 ;  /* 0x0000000d04217291 */ /* 0x000fe2000f8e18ff */
[----:B--2---:R-:W-:Y:S01]  /*1f00*/  @!P3 MOV R2, 0x14000 ;  /* 0x000140000002b802 */ /* 0x004fe20000000f00 */
[----:B--2-4-:R-:W-:Y:S10]  /*1f10*/  @P0 BRA `(.L_x_33) ;  /* 0x00000000000c0947 */ /* 0x014ff40003800000 */
[----:B------:R-:W-:-:S04]  /*1f20*/  SHF.L.U32 R3, R12, 0x1f, RZ ;  /* 0x0000001f0c037819 */ /* 0x000fc800000006ff */
[----:B------:R-:W2:Y:S02]  /*1f30*/  SYNCS.PHASECHK.TRANS64.TRYWAIT P0, [UR33+0x10], R3 ;  /* 0x00001003ff0075a7 */ /* 0x000ea40008001121 */
[----:B--2---:R-:W-:Y:S05]  /*1f40*/  @!P0 BRA `(.L_x_34) ;  /* 0x0000009c00008947 */ /* 0x004fea0003800000 */
.L_x_33:
[----:B------:R2:W-:Y:S01]  /*1f50*/  @!P3 SYNCS.ARRIVE.TRANS64 RZ, [UR33], R2 ;  /* 0x00000002ffffb9a7 */ /* 0x0005e20008000021 */
[----:B------:R-:W-:-:S04]  /*1f60*/  ULOP3.LUT UR5, UR30, 0x2, URZ, 0xfc, !UPT ;  /* 0x000000021e057892 */ /* 0x000fc8000f8efcff */
[----:B------:R-:W-:-:S09]  /*1f70*/  UISETP.NE.AND UP0, UPT, UR5, 0x2, UPT ;  /* 0x000000020500788c */ /* 0x000fd2000bf05270 */
[----:B------:R-:W-:Y:S05]  /*1f80*/  BRA.U UP0, `(.L_x_35) ;  /* 0x0000000100047547 */ /* 0x000fea000b800000 */
[----:B------:R-:W-:Y:S05]  /*1f90*/  BPT.TRAP 0x1 ;  /* 0x000000040000795c */ /* 0x000fea0000300000 */
.L_x_35:
[----:B------:R-:W-:Y:S04]  /*1fa0*/  BSSY.RECONVERGENT B0, `(.L_x_36) ;  /* 0x0000003000007945 */ /* 0x000fe80003800200 */
[----:B------:R-:W-:Y:S05]  /*1fb0*/  @P2 BRA `(.L_x_37) ;  /* 0x0000000000042947 */ /* 0x000fea0003800000 */
[----:B------:R-:W-:Y:S05]  /*1fc0*/  BPT.TRAP 0x1 ;  /* 0x000000040000795c */ /* 0x000fea0000300000 */
.L_x_37:
[----:B------:R-:W-:Y:S05]  /*1fd0*/  BSYNC.RECONVERGENT B0 ;  /* 0x0000000000007941 */ /* 0x000fea0003800200 */
.L_x_36:
[----:B------:R-:W-:Y:S02]  /*1fe0*/  UIADD3 UR5, UPT, UPT, UR4, 0x1, URZ ;  /* 0x0000000104057890 */ /* 0x000fe4000fffe0ff */
[----:B------:R-:W-:Y:S02]  /*1ff0*/  USHF.L.U32 UR7, UR4, 0xe, URZ ;  /* 0x0000000e04077899 */ /* 0x000fe400080006ff */
[----:B------:R-:W-:Y:S02]  /*2000*/  UISETP.NE.AND UP0, UPT, UR5, 0x2, UPT ;  /* 0x000000020500788c */ /* 0x000fe4000bf05270 */
[----:B------:R-:W-:Y:S02]  /*2010*/  ULOP3.LUT UR8, UR7, UR29, URZ, 0xfc, !UPT ;  /* 0x0000001d07087292 */ /* 0x000fe4000f8efcff */
[----:B------:R-:W-:Y:S02]  /*2020*/  USEL UR6, URZ, 0x1, UP0 ;  /* 0x00000001ff067887 */ /* 0x000fe40008000000 */
[----:B------:R-:W-:-:S02]  /*2030*/  USEL UR22, UR5, URZ, UP0 ;  /* 0x000000ff05167287 */ /* 0x000fc40008000000 */
[----:B------:R-:W-:Y:S02]  /*2040*/  UIADD3 UR4, UP1, UPT, UR40, 0x80, URZ ;  /* 0x0000008028047890 */ /* 0x000fe4000ff3e0ff */
[----:B------:R-:W-:Y:S01]  /*2050*/  ULEA UR5, UR22, UR13, 0x3 ;  /* 0x0000000d16057291 */ /* 0x000fe2000f8e18ff */
[----:B------:R-:W-:Y:S01]  /*2060*/  LOP3.LUT R12, R12, UR6, RZ, 0x3c, !PT ;  /* 0x000000060c0c7c12 */ /* 0x000fe2000f8e3cff */
[----:B------:R-:W-:Y:S02]  /*2070*/  UIADD3 UR24, UPT, UPT, UR13, UR7, URZ ;  /* 0x000000070d187290 */ /* 0x000fe4000fffe0ff */
[----:B------:R-:W-:Y:S01]  /*2080*/  USHF.L.U32 UR34, UR14, 0x6, URZ ;  /* 0x000000060e227899 */ /* 0x000fe200080006ff */
[----:B-1----:R-:W-:Y:S01]  /*2090*/  SHF.L.U32 R0, R12, 0x1f, RZ ;  /* 0x0000001f0c007819 */ /* 0x002fe200000006ff */
[----:B------:R-:W-:Y:S02]  /*20a0*/  UIADD3 UR6, UP0, UPT, UR40, 0x180, URZ ;  /* 0x0000018028067890 */ /* 0x000fe4000ff1e0ff */
[----:B------:R-:W-:Y:S01]  /*20b0*/  ULEA UR8, UR8, UR13, 0x2 ;  /* 0x0000000d08087291 */ /* 0x000fe2000f8e10ff */
[----:B------:R3:W4:Y:S01]  /*20c0*/  SYNCS.PHASECHK.TRANS64.TRYWAIT P0, [UR5+0x10], R0 ;  /* 0x00001000ff0075a7 */ /* 0x0007220008001105 */
[----:B------:R-:W-:-:S02]  /*20d0*/  UIADD3.X UR5, UPT, UPT, URZ, UR41, URZ, UP1, !UPT ;  /* 0x00000029ff057290 */ /* 0x000fc40008ffe4ff */
[----:B------:R-:W-:Y:S02]  /*20e0*/  UIADD3 UR32, UPT, UPT, UR24, 0x8800, URZ ;  /* 0x0000880018207890 */ /* 0x000fe4000fffe0ff */
[----:B------:R-:W-:Y:S02]  /*20f0*/  UIADD3 UR26, UPT, UPT, UR34, 0x20, URZ ;  /* 0x00000020221a7890 */ /* 0x000fe4000fffe0ff */
[----:B------:R-:W-:Y:S02]  /*2100*/  UIADD3 UR24, UPT, UPT, UR24, 0xa800, URZ ;  /* 0x0000a80018187890 */ /* 0x000fe4000fffe0ff */
[----:B------:R-:W-:Y:S02]  /*2110*/  UIADD3.X UR7, UPT, UPT, URZ, UR41, URZ, UP0, !UPT ;  /* 0x00000029ff077290 */ /* 0x000fe400087fe4ff */
        /* <DEDUP_REMOVED lines=16> */
[----:B------:R-:W-:Y:S01]  /*2220*/  UIADD3 UR14, UPT, UPT, UR14, 0x1, URZ ;  /* 0x000000010e0e7890 */ /* 0x000fe2000fffe0ff */
[----:B------:R1:W-:Y:S03]  /*2230*/  UTMALDG.3D [UR24], [UR4], desc[UR38] ;  /* 0x00002618040075b4 */ /* 0x0003e60008011000 */
[----:B------:R-:W-:Y:S01]  /*2240*/  UISETP.NE.AND UP0, UPT, UR14, UR15, UPT ;  /* 0x0000000f0e00728c */ /* 0x000fe2000bf05270 */
[----:B------:R3:W-:Y:S01]  /*2250*/  UTMALDG.3D.MULTICAST [UR16], [UR6], UR21, desc[UR38] ;  /* 0x00002610060073b4 */ /* 0x0007e20008011815 */
[----:B------:R3:W-:Y:S01]  /*2260*/  UTMALDG.3D.MULTICAST [UR8], [UR6], UR21, desc[UR38] ;  /* 0x00002608060073b4 */ /* 0x0007e20008011815 */
[----:B-1----:R-:W-:-:S06]  /*2270*/  UMOV UR4, UR22 ;  /* 0x0000001600047c82 */ /* 0x002fcc0008000000 */
[----:B---3--:R-:W-:Y:S05]  /*2280*/  BRA.U UP0, `(.L_x_38) ;  /* 0xfffffffd00187547 */ /* 0x008fea000b83ffff */
.L_x_32:
[C---:B------:R-:W-:Y:S01]  /*2290*/  LEA R3, R11.reuse, UR13, 0x3 ;  /* 0x0000000d0b037c11 */ /* 0x040fe2000f8e18ff */
[----:B------:R-:W-:Y:S01]  /*22a0*/  NOP ;  /* 0x0000000000007918 */ /* 0x000fe20000000000 */
[----:B-1----:R-:W-:Y:S02]  /*22b0*/  SHF.L.U32 R0, R10, 0x1f, RZ ;  /* 0x0000001f0a007819 */ /* 0x002fe400000006ff */
[----:B------:R-:W-:Y:S02]  /*22c0*/  LEA R5, R11, UR13, 0x4 ;  /* 0x0000000d0b057c11 */ /* 0x000fe4000f8e20ff */
[----:B--2-4-:R-:W1:Y:S02]  /*22d0*/  SYNCS.PHASECHK.TRANS64.TRYWAIT P0, [R3+URZ+0x70], R0 ;  /* 0x00007000030075a7 */ /* 0x014e6400080011ff */
[----:B-1----:R-:W-:Y:S05]  /*22e0*/  @!P0 BRA `(.L_x_39) ;  /* 0x0000009800308947 */ /* 0x002fea0003800000 */
.L_x_175:
[----:B------:R-:W2:Y:S01]  /*22f0*/  LDS.128 R4, [R5+0x100] ;  /* 0x0001000005047984 */ /* 0x000ea20000000c00 */
[----:B------:R-:W-:Y:S01]  /*2300*/  UISETP.GE.AND UP0, UPT, UR45, 0x1, UPT ;  /* 0x000000012d00788c */ /* 0x000fe2000bf06270 */
[----:B------:R-:W-:Y:S01]  /*2310*/  @!PT LDS RZ, [RZ] ;  /* 0x00000000fffff984 */ /* 0x000fe20000000800 */
[----:B------:R-:W-:Y:S01]  /*2320*/  @!PT LDS RZ, [RZ] ;  /* 0x00000000fffff984 */ /* 0x000fe20000000800 */
[----:B------:R-:W-:Y:S01]  /*2330*/  @!PT LDS RZ, [RZ] ;  /* 0x00000000fffff984 */ /* 0x000fe20000000800 */
[----:B------:R-:W-:Y:S01]  /*2340*/  @!PT LDS RZ, [RZ] ;  /* 0x00000000fffff984 */ /* 0x000fe20000000800 */
[----:B------:R3:W-:Y:S06]  /*2350*/  MEMBAR.ALL.CTA ;  /* 0x0000000000007992 */ /* 0x0007ec0000008000 */
[----:B---3--:R-:W3:Y:S01]  /*2360*/  FENCE.VIEW.ASYNC.S ;  /* 0x00000000000073c6 */ /* 0x008ee20000000000 */
[----:B--2---:R-:W-:-:S13]  /*2370*/  LOP3.LUT P0, RZ, R6, 0x1, RZ, 0xc0, !PT ;  /* 0x0000000106ff7812 */ /* 0x004fda000780c0ff */
[----:B---3--:R-:W-:Y:S01]  /*2380*/  VOTEU.ANY UP1, P0 ;  /* 0x0000000000ff7886 */ /* 0x008fe20000020100 */
[----:B------:R-:W-:-:S13]  /*2390*/  PLOP3.LUT P0, PT, PT, PT, UP1, 0x80, 0x8 ;  /* 0x000000000008781c */ /* 0x000fda0003f0f018 */
[----:B-1----:R-:W-:Y:S02]  /*23a0*/  @P0 LOP3.LUT R0, R5, 0xffff, RZ, 0xc0, !PT ;  /* 0x0000ffff05000812 */ /* 0x002fe400078ec0ff */
[----:B------:R-:W-:Y:S02]  /*23b0*/  @P0 MOV R2, R4 ;  /* 0x0000000400020202 */ /* 0x000fe40000000f00 */
[----:B------:R-:W-:Y:S01]  /*23c0*/  @P0 R2UR UR5, R0 ;  /* 0x00000000000502ca */ /* 0x000fe200000e0000 */
[----:B------:R-:W-:Y:S01]  /*23d0*/  VIADD R0, R3, 0x80 ;  /* 0x0000008003007836 */ /* 0x000fe20000000000 */
[----:B------:R-:W-:Y:S02]  /*23e0*/  @P0 SHF.R.U32.HI R4, RZ, 0x10, R5 ;  /* 0x00000010ff040819 */ /* 0x000fe40000011605 */
[----:B------:R-:W-:Y:S02]  /*23f0*/  @P0 R2UR UR6, R2 ;  /* 0x00000000020602ca */ /* 0x000fe400000e0000 */
[----:B------:R-:W-:-:S02]  /*2400*/  PRMT R0, RZ, 0x654, R0 ;  /* 0x00000654ff007816 */ /* 0x000fc40000000000 */
[----:B------:R-:W-:Y:S02]  /*2410*/  @P0 R2UR UR4, R4 ;  /* 0x00000000040402ca */ /* 0x000fe400000e0000 */
[----:B------:R1:W-:Y:S03]  /*2420*/  SYNCS.ARRIVE.TRANS64.RED.A1T0 RZ, [R0+URZ], RZ ;  /* 0x000000ff00ff79a7 */ /* 0x0003e600081004ff */
[----:B------:R-:W-:-:S04]  /*2430*/  @UP1 UMOV UR31, UR5 ;  /* 0x00000005001f1c82 */ /* 0x000fc80008000000 */
[----:B------:R-:W-:-:S04]  /*2440*/  @UP1 UMOV UR37, UR6 ;  /* 0x0000000600251c82 */ /* 0x000fc80008000000 */
[----:B------:R-:W-:Y:S01]  /*2450*/  @UP1 UMOV UR36, UR4 ;  /* 0x0000000400241c82 */ /* 0x000fe20008000000 */
[----:B------:R-:W-:Y:S05]  /*2460*/  BRA.U !UP0, `(.L_x_40) ;  /* 0x0000000108d47547 */ /* 0x000fea000b800000 */
[----:B------:R-:W2:Y:S01]  /*2470*/  LDCU.128 UR16, c[0x0][0xb10] ;  /* 0x00016200ff1077ac */ /* 0x000ea20008000c00 */
[----:B------:R-:W3:Y:S01]  /*2480*/  LDCU UR12, c[0x0][0xb20] ;  /* 0x00016400ff0c77ac */ /* 0x000ee20008000800 */
[----:B------:R-:W4:Y:S01]  /*2490*/  LDCU UR24, c[0x0][0xb0c] ;  /* 0x00016180ff1877ac */ /* 0x000f220008000800 */
[----:B------:R-:W1:Y:S01]  /*24a0*/  LDCU.64 UR8, c[0x0][0xb28] ;  /* 0x00016500ff0877ac */ /* 0x000e620008000a00 */
[----:B------:R-:W-:Y:S02]  /*24b0*/  UISETP.NE.AND UP3, UPT, UR45, 0x1, UPT ;  /* 0x000000012d00788c */ /* 0x000fe4000bf65270 */
[----:B--2---:R-:W-:Y:S02]  /*24c0*/  UIMAD.WIDE.U32 UR6, UR42, UR19, URZ ;  /* 0x000000132a0672a5 */ /* 0x004fe4000f8e00ff */
[----:B------:R-:W-:Y:S02]  /*24d0*/  UIMAD.WIDE.U32 UR4, UR43, UR16, URZ ;  /* 0x000000102b0472a5 */ /* 0x000fe4000f8e00ff */
[----:B------:R-:W-:-:S02]  /*24e0*/  UISETP.NE.AND UP0, UPT, UR18, 0x1, UPT ;  /* 0x000000011200788c */ /* 0x000fc4000bf05270 */
[----:B------:R-:W-:Y:S01]  /*24f0*/  UIMAD.WIDE.U32 UR20, UR31, UR19, URZ ;  /* 0x000000131f1472a5 */ /* 0x000fe2000f8e00ff */
[----:B------:R-:W-:Y:S02]  /*2500*/  UMOV UR6, UR7 ;  /* 0x0000000700067c82 */ /* 0x000fe40008000000 */
[----:B------:R-:W-:Y:S01]  /*2510*/  UMOV UR4, UR5 ;  /* 0x0000000500047c82 */ /* 0x000fe20008000000 */
[----:B---3--:R-:W-:Y:S02]  /*2520*/  USHF.R.U32.HI UR6, URZ, UR12, UR6 ;  /* 0x0000000cff067299 */ /* 0x008fe40008011606 */
[----:B----4-:R-:W-:Y:S02]  /*2530*/  UISETP.NE.AND UP2, UPT, UR24, 0x1, UPT ;  /* 0x000000011800788c */ /* 0x010fe4000bf45270 */
[----:B------:R-:W-:Y:S02]  /*2540*/  USHF.R.U32.HI UR4, URZ, UR17, UR4 ;  /* 0x00000011ff047299 */ /* 0x000fe40008011604 */
[----:B------:R-:W-:-:S02]  /*2550*/  USEL UR5, UR42, UR6, !UP0 ;  /* 0x000000062a057287 */ /* 0x000fc4000c000000 */
[----:B------:R-:W-:Y:S02]  /*2560*/  USEL UR6, UR43, UR4, !UP2 ;  /* 0x000000042b067287 */ /* 0x000fe4000d000000 */
[----:B-1----:R-:W-:Y:S01]  /*2570*/  UIMAD.WIDE.U32 UR10, UR5, UR8, URZ ;  /* 0x00000008050a72a5 */ /* 0x002fe2000f8e00ff */
[----:B------:R-:W-:Y:S01]  /*2580*/  UMOV UR4, UR21 ;  /* 0x0000001500047c82 */ /* 0x000fe20008000000 */
[----:B------:R-:W-:Y:S02]  /*2590*/  UIMAD.WIDE.U32 UR14, UR37, UR16, URZ ;  /* 0x00000010250e72a5 */ /* 0x000fe4000f8e00ff */
[----:B------:R-:W-:-:S03]  /*25a0*/  UIMAD.WIDE.U32 UR20, UR6, UR8, URZ ;  /* 0x00000008061472a5 */ /* 0x000fc6000f8e00ff */
[----:B------:R-:W-:Y:S01]  /*25b0*/  UMOV UR10, UR11 ;  /* 0x0000000b000a7c82 */ /* 0x000fe20008000000 */
[----:B------:R-:W-:Y:S02]  /*25c0*/  USHF.R.U32.HI UR4, URZ, UR12, UR4 ;  /* 0x0000000cff047299 */ /* 0x000fe40008011604 */
[----:B------:R-:W-:Y:S01]  /*25d0*/  @UP3 USHF.R.U32.HI UR5, URZ, UR9, UR10 ;  /* 0x00000009ff053299 */ /* 0x000fe2000801160a */
[----:B------:R-:W-:Y:S01]  /*25e0*/  UMOV UR14, UR15 ;  /* 0x0000000f000e7c82 */ /* 0x000fe20008000000 */
[----:B------:R-:W-:Y:S01]  /*25f0*/  UMOV UR20, UR21 ;  /* 0x0000001500147c82 */ /* 0x000fe20008000000 */
[----:B------:R-:W-:Y:S02]  /*2600*/  USHF.R.U32.HI UR17, URZ, UR17, UR14 ;  /* 0x00000011ff117299 */ /* 0x000fe4000801160e */
[----:B------:R-:W-:Y:S02]  /*2610*/  USEL UR4, UR31, UR4, !UP0 ;  /* 0x000000041f047287 */ /* 0x000fe4000c000000 */
[----:B------:R-:W-:-:S02]  /*2620*/  @UP3 USHF.R.U32.HI UR6, URZ, UR9, UR20 ;  /* 0x00000009ff063299 */ /* 0x000fc40008011614 */
[----:B------:R-:W-:Y:S02]  /*2630*/  UIMAD UR7, UR45, UR5, URZ ;  /* 0x000000052d0772a4 */ /* 0x000fe4000f8e02ff */
[----:B------:R-:W-:Y:S02]  /*2640*/  USEL UR5, UR37, UR17, !UP2 ;  /* 0x0000001125057287 */ /* 0x000fe4000d000000 */
[----:B------:R-:W-:Y:S02]  /*2650*/  UIMAD UR10, UR45, UR6, URZ ;  /* 0x000000062d0a72a4 */ /* 0x000fe4000f8e02ff */
[----:B------:R-:W-:Y:S02]  /*2660*/  UISETP.GE.AND UP0, UPT, UR4, UR7, UPT ;  /* 0x000000070400728c */ /* 0x000fe4000bf06270 */
[----:B------:R-:W-:Y:S02]  /*2670*/  UIMAD.WIDE.U32 UR14, UR4, UR8, URZ ;  /* 0x00000008040e72a5 */ /* 0x000fe4000f8e00ff */
[----:B------:R-:W-:-:S02]  /*2680*/  UISETP.GE.OR UP0, UPT, UR5, UR10, UP0 ;  /* 0x0000000a0500728c */ /* 0x000fc40008706670 */
[----:B------:R-:W-:Y:S02]  /*2690*/  UIMAD.WIDE.U32 UR10, UR5, UR8, URZ ;  /* 0x00000008050a72a5 */ /* 0x000fe4000f8e00ff */
[----:B------:R-:W-:Y:S01]  /*26a0*/  UIADD3 UR12, UPT, UPT, -UR4, URZ, URZ ;  /* 0x000000ff040c7290 */ /* 0x000fe2000fffe1ff */
[----:B------:R-:W-:Y:S01]  /*26b0*/  UMOV UR8, UR15 ;  /* 0x0000000f00087c82 */ /* 0x000fe20008000000 */
[----:B------:R-:W-:Y:S02]  /*26c0*/  UIADD3 UR10, UPT, UPT, -UR5, URZ, URZ ;  /* 0x000000ff050a7290 */ /* 0x000fe4000fffe1ff */
[----:B------:R-:W-:-:S03]  /*26d0*/  USHF.R.U32.HI UR8, URZ, UR9, UR8 ;  /* 0x00000009ff087299 */ /* 0x000fc60008011608 */
[----:B------:R-:W-:Y:S01]  /*26e0*/  @!UP0 UMOV UR7, UR11 ;  /* 0x0000000b00078c82 */ /* 0x000fe20008000000 */
[----:B------:R-:W-:Y:S02]  /*26f0*/  UIMAD UR12, UR18, UR12, UR31 ;  /* 0x0000000c120c72a4 */ /* 0x000fe4000f8e021f */
[----:B------:R-:W-:Y:S02]  /*2700*/  USEL UR8, UR4, UR8, !UP3 ;  /* 0x0000000804087287 */ /* 0x000fe4000d800000 */
[----:B------:R-:W-:Y:S02]  /*2710*/  @!UP0 USHF.R.U32.HI UR7, URZ, UR9, UR7 ;  /* 0x00000009ff078299 */ /* 0x000fe40008011607 */
[----:B------:R-:W-:Y:S02]  /*2720*/  UIADD3 UR9, UPT, UPT, -UR8, URZ, URZ ;  /* 0x000000ff08097290 */ /* 0x000fe4000fffe1ff */
[----:B------:R-:W-:Y:S02]  /*2730*/  @!UP0 USEL UR7, UR5, UR7, !UP3 ;  /* 0x0000000705078287 */ /* 0x000fe4000d800000 */
[----:B------:R-:W-:-:S02]  /*2740*/  UIMAD UR9, UR45, UR9, UR4 ;  /* 0x000000092d0972a4 */ /* 0x000fc4000f8e0204 */
[----:B------:R-:W-:Y:S02]  /*2750*/  @!UP0 UIADD3 UR8, UPT, UPT, UR8, -UR7, URZ ;  /* 0x8000000708088290 */ /* 0x000fe4000fffe0ff */
[----:B------:R-:W-:Y:S02]  /*2760*/  @!UP0 UIMAD UR7, UR9, UR6, UR7 ;  /* 0x00000006090782a4 */ /* 0x000fe4000f8e0207 */
[----:B------:R-:W-:Y:S02]  /*2770*/  @!UP0 UIMAD UR4, UR45, UR8, UR5 ;  /* 0x000000082d0482a4 */ /* 0x000fe4000f8e0205 */
[----:B------:R-:W-:Y:S02]  /*2780*/  UIMAD UR6, UR24, UR10, UR37 ;  /* 0x0000000a180672a4 */ /* 0x000fe4000f8e0225 */
[----:B------:R-:W-:Y:S01]  /*2790*/  UIMAD UR31, UR4, UR18, UR12 ;  /* 0x00000012041f72a4 */ /* 0x000fe2000f8e020c */
[----:B------:R-:W-:Y:S02]  /*27a0*/  @!UP0 UMOV UR5, UR7 ;  /* 0x0000000700058c82 */ /* 0x000fe40008000000 */
[----:B------:R-:W-:-:S12]  /*27b0*/  UIMAD UR37, UR5, UR24, UR6 ;  /* 0x00000018052572a4 */ /* 0x000fd8000f8e0206 */
.L_x_40:
[----:B------:R-:W2:Y:S02]  /*27c0*/  LDCU UR4, c[0x0][0xb30] ;  /* 0x00016600ff0477ac */ /* 0x000ea40008000800 */
[----:B--2---:R-:W-:-:S09]  /*27d0*/  UISETP.NE.AND UP0, UPT, UR4, 0x1, UPT ;  /* 0x000000010400788c */ /* 0x004fd2000bf05270 */
[----:B------:R-:W-:Y:S05]  /*27e0*/  BRA.U UP0, `(.L_x_41) ;  /* 0x0000000100447547 */ /* 0x000fea000b800000 */
[----:B------:R-:W2:Y:S01]  /*27f0*/  LDCU.128 UR8, c[0x0][0xb10] ;  /* 0x00016200ff0877ac */ /* 0x000ea20008000c00 */
[----:B------:R-:W3:Y:S01]  /*2800*/  LDCU UR12, c[0x0][0xb0c] ;  /* 0x00016180ff0c77ac */ /* 0x000ee20008000800 */
[----:B------:R-:W4:Y:S01]  /*2810*/  LDCU UR14, c[0x0][0xb20] ;  /* 0x00016400ff0e77ac */ /* 0x000f220008000800 */
[----:B--2---:R-:W-:Y:S02]  /*2820*/  UIMAD.WIDE.U32 UR6, UR37, UR8, URZ ;  /* 0x00000008250672a5 */ /* 0x004fe4000f8e00ff */
[----:B------:R-:W-:Y:S02]  /*2830*/  UIMAD.WIDE.U32 UR4, UR31, UR11, URZ ;  /* 0x0000000b1f0472a5 */ /* 0x000fe4000f8e00ff */
[----:B---3--:R-:W-:Y:S02]  /*2840*/  UISETP.NE.AND UP2, UPT, UR12, 0x1, UPT ;  /* 0x000000010c00788c */ /* 0x008fe4000bf45270 */
[----:B------:R-:W-:Y:S01]  /*2850*/  UISETP.NE.AND UP0, UPT, UR10, 0x1, UPT ;  /* 0x000000010a00788c */ /* 0x000fe2000bf05270 */
[----:B------:R-:W-:-:S02]  /*2860*/  UMOV UR6, UR7 ;  /* 0x0000000700067c82 */ /* 0x000fc40008000000 */
[----:B------:R-:W-:Y:S01]  /*2870*/  UMOV UR4, UR5 ;  /* 0x0000000500047c82 */ /* 0x000fe20008000000 */
[----:B------:R-:W-:Y:S02]  /*2880*/  USHF.R.U32.HI UR9, URZ, UR9, UR6 ;  /* 0x00000009ff097299 */ /* 0x000fe40008011606 */
[----:B----4-:R-:W-:Y:S02]  /*2890*/  USHF.R.U32.HI UR4, URZ, UR14, UR4 ;  /* 0x0000000eff047299 */ /* 0x010fe40008011604 */
[----:B------:R-:W-:Y:S02]  /*28a0*/  USEL UR5, UR37, UR9, !UP2 ;  /* 0x0000000925057287 */ /* 0x000fe4000d000000 */
[----:B------:R-:W-:-:S04]  /*28b0*/  USEL UR4, UR31, UR4, !UP0 ;  /* 0x000000041f047287 */ /* 0x000fc8000c000000 */
[----:B------:R-:W-:Y:S02]  /*28c0*/  UIADD3 UR6, UPT, UPT, UR5, -UR4, URZ ;  /* 0x8000000405067290 */ /* 0x000fe4000fffe0ff */
[----:B------:R-:W-:Y:S02]  /*28d0*/  UIADD3 UR4, UPT, UPT, -UR5, UR4, URZ ;  /* 0x0000000405047290 */ /* 0x000fe4000fffe1ff */
[----:B------:R-:W-:Y:S02]  /*28e0*/  UIMAD UR31, UR6, UR10, UR31 ;  /* 0x0000000a061f72a4 */ /* 0x000fe4000f8e021f */
[----:B------:R-:W-:-:S12]  /*28f0*/  UIMAD UR37, UR4, UR12, UR37 ;  /* 0x0000000c042572a4 */ /* 0x000fd8000f8e0225 */
.L_x_41:
[----:B------:R-:W-:Y:S01]  /*2900*/  VIADD R11, R11, 0x1 ;  /* 0x000000010b0b7836 */ /* 0x000fe20000000000 */
[----:B------:R-:W-:Y:S02]  /*2910*/  R2UR UR5, R60 ;  /* 0x000000003c0572ca */ /* 0x000fe400000e0000 */
[----:B------:R-:W-:Y:S02]  /*2920*/  R2UR UR4, R59 ;  /* 0x000000003b0472ca */ /* 0x000fe400000e0000 */
[C---:B------:R-:W-:Y:S02]  /*2930*/  ISETP.NE.AND P0, PT, R11.reuse, 0x2, PT ;  /* 0x000000020b00780c */ /* 0x040fe40003f05270 */
[----:B------:R-:W-:Y:S02]  /*2940*/  PLOP3.LUT P1, PT, PT, PT, PT, 0x80, 0x8 ;  /* 0x000000000008781c */ /* 0x000fe40003f2f070 */
[----:B------:R-:W-:Y:S02]  /*2950*/  SEL R3, RZ, 0x1, P0 ;  /* 0x00000001ff037807 */ /* 0x000fe40000000000 */
[----:B------:R-:W-:-:S02]  /*2960*/  SEL R11, R11, RZ, P0 ;  /* 0x000000ff0b0b7207 */ /* 0x000fc40000000000 */
[----:B------:R-:W-:Y:S01]  /*2970*/  LOP3.LUT R10, R10, R3, RZ, 0x3c, !PT ;  /* 0x000000030a0a7212 */ /* 0x000fe200078e3cff */
[----:B------:R-:W-:Y:S02]  /*2980*/  UIADD3 UR24, UPT, UPT, UR37, UR5, URZ ;  /* 0x0000000525187290 */ /* 0x000fe4000fffe0ff */
[----:B------:R-:W-:Y:S01]  /*2990*/  UIADD3 UR28, UPT, UPT, UR31, UR4, URZ ;  /* 0x000000041f1c7290 */ /* 0x000fe2000fffe0ff */
[----:B------:R-:W-:Y:S11]  /*29a0*/  BRA.U UP1, `(.L_x_42) ;  /* 0xffffffed01d47547 */ /* 0x000ff6000b83ffff */
[----:B------:R-:W-:Y:S01]  /*29b0*/  UIADD3 UR13, UPT, UPT, UR13, 0x10, URZ ;  /* 0x000000100d0d7890 */ /* 0x000fe2000fffe0ff */
[----:B------:R-:W-:-:S03]  /*29c0*/  SHF.L.U32 R3, R12, 0x1f, RZ ;  /* 0x0000001f0c037819 */ /* 0x000fc600000006ff */
[----:B------:R-:W-:-:S09]  /*29d0*/  ULEA UR4, UR22, UR13, 0x3 ;  /* 0x0000000d16047291 */ /* 0x000fd2000f8e18ff */
[----:B------:R-:W2:Y:S02]  /*29e0*/  SYNCS.PHASECHK.TRANS64.TRYWAIT P0, [UR4], R3 ;  /* 0x00000003ff0075a7 */ /* 0x000ea40008001104 */
[----:B--2---:R-:W-:Y:S05]  /*29f0*/  @!P0 BRA `(.L_x_43) ;  /* 0x0000009000808947 */ /* 0x004fea0003800000 */
.L_x_177:
[----:B------:R-:W-:-:S04]  /*2a00*/  UIADD3 UR4, UPT, UPT, UR22, 0x1, URZ ;  /* 0x0000000116047890 */ /* 0x000fc8000fffe0ff */
[----:B------:R-:W-:-:S04]  /*2a10*/  UISETP.NE.AND UP0, UPT, UR4, 0x2, UPT ;  /* 0x000000020400788c */ /* 0x000fc8000bf05270 */
[----:B------:R-:W-:Y:S02]  /*2a20*/  USEL UR5, URZ, 0x1, UP0 ;  /* 0x00000001ff057887 */ /* 0x000fe40008000000 */
[----:B------:R-:W-:-:S04]  /*2a30*/  USEL UR4, UR4, URZ, UP0 ;  /* 0x000000ff04047287 */ /* 0x000fc80008000000 */
[----:B------:R-:W-:Y:S01]  /*2a40*/  ULEA UR4, UR4, UR13, 0x3 ;  /* 0x0000000d04047291 */ /* 0x000fe2000f8e18ff */
[----:B-1----:R-:W-:-:S04]  /*2a50*/  LOP3.LUT R3, R12, UR5, RZ, 0x3c, !PT ;  /* 0x000000050c037c12 */ /* 0x002fc8000f8e3cff */
[----:B------:R-:W-:Y:S01]  /*2a60*/  SHF.L.U32 R3, R3, 0x1f, RZ ;  /* 0x0000001f03037819 */ /* 0x000fe200000006ff */
[----:B------:R-:W-:-:S07]  /*2a70*/  IMAD.U32 R0, RZ, RZ, UR4 ;  /* 0x00000004ff007e24 */ /* 0x000fce000f8e00ff */
.L_x_44:
[----:B-1----:R1:W2:Y:S02]  /*2a80*/  SYNCS.PHASECHK.TRANS64.TRYWAIT P0, [R0+URZ], R3 ;  /* 0x00000003000075a7 */ /* 0x0022a400080011ff */
[----:B--2---:R-:W-:Y:S05]  /*2a90*/  @!P0 NANOSLEEP.SYNCS 0x989680 ;  /* 0x009896800000895d */ /* 0x004fea0003900000 */
[----:B------:R-:W2:Y:S02]  /*2aa0*/  @!P0 SYNCS.PHASECHK.TRANS64 P0, [R0+URZ], R3 ;  /* 0x00000003000085a7 */ /* 0x000ea400080010ff */
[----:B--2---:R-:W-:Y:S05]  /*2ab0*/  @P0 EXIT ;  /* 0x000000000000094d */ /* 0x004fea0003800000 */
[----:B------:R-:W-:Y:S05]  /*2ac0*/  BRA `(.L_x_44) ;  /* 0xfffffffc00ec7947 */ /* 0x000fea000383ffff */
.L_x_22:
[----:B------:R-:W-:-:S04]  /*2ad0*/  UISETP.NE.AND UP0, UPT, UR52, URZ, UPT ;  /* 0x000000ff3400728c */ /* 0x000fc8000bf05270 */
[----:B------:R-:W-:-:S09]  /*2ae0*/  UISETP.NE.OR UP0, UPT, UR18, 0x1, UP0 ;  /* 0x000000011200788c */ /* 0x000fd20008705670 */
[----:B------:R-:W-:Y:S05]  /*2af0*/  BRA.U UP0, `(.L_x_45) ;  /* 0x0000000500487547 */ /* 0x000fea000b800000 */
[----:B------:R-:W-:Y:S01]  /*2b00*/  ISETP.GE.U32.AND P2, PT, R0, 0x8, PT ;  /* 0x000000080000780c */ /* 0x000fe20003f46070 */
[----:B------:R-:W-:Y:S01]  /*2b10*/  IMAD.MOV.U32 R12, RZ, RZ, 0x1 ;  /* 0x00000001ff0c7424 */ /* 0x000fe200078e00ff */
[----:B------:R-:W-:Y:S02]  /*2b20*/  CS2R R10, SRZ ;  /* 0x00000000000a7805 */ /* 0x000fe4000001ff00 */
[----:B------:R-:W-:Y:S01]  /*2b30*/  CS2R R8, SRZ ;  /* 0x0000000000087805 */ /* 0x000fe2000001ff00 */
[----:B------:R-:W-:Y:S01]  /*2b40*/  UMOV UR6, 0x400 ;  /* 0x0000040000067882 */ /* 0x000fe20000000000 */
[----:B------:R-:W-:Y:S01]  /*2b50*/  UMOV UR5, URZ ;  /* 0x000000ff00057c82 */ /* 0x000fe20008000000 */
[----:B------:R-:W-:-:S12]  /*2b60*/  ULEA UR6, UR52, UR6, 0x18 ;  /* 0x0000000634067291 */ /* 0x000fd8000f8ec0ff */
.L_x_49:
[----:B------:R-:W-:Y:S02]  /*2b70*/  LEA R2, R8, UR6, 0x3 ;  /* 0x0000000608027c11 */ /* 0x000fe4000f8e18ff */
[----:B------:R-:W-:-:S03]  /*2b80*/  SHF.L.U32 R5, R9, 0x1f, RZ ;  /* 0x0000001f09057819 */ /* 0x000fc600000006ff */
[----:B------:R-:W-:Y:S01]  /*2b90*/  VIADD R4, R2, 0xe0 ;  /* 0x000000e002047836 */ /* 0x000fe20000000000 */
[----:B------:R-:W2:Y:S02]  /*2ba0*/  SYNCS.PHASECHK.TRANS64.TRYWAIT P0, [R2+URZ+0xd0], R5 ;  /* 0x0000d005020075a7 */ /* 0x000ea400080011ff */
[----:B--2---:R-:W-:Y:S05]  /*2bb0*/  @!P0 BRA `(.L_x_46) ;  /* 0x0000009000288947 */ /* 0x004fea0003800000 */
.L_x_178:
[----:B------:R-:W-:Y:S01]  /*2bc0*/  ULEA UR4, UR5, UR6, 0x3 ;  /* 0x0000000605047291 */ /* 0x000fe2000f8e18ff */
[----:B------:R-:W-:Y:S02]  /*2bd0*/  PRMT R4, RZ, 0x654, R4 ;  /* 0x00000654ff047816 */ /* 0x000fe40000000004 */
[----:B--2---:R-:W-:Y:S01]  /*2be0*/  SHF.L.U32 R5, R12, 0x1f, RZ ;  /* 0x0000001f0c057819 */ /* 0x004fe200000006ff */
[----:B------:R-:W-:Y:S01]  /*2bf0*/  UIADD3 UR7, UPT, UPT, UR4, 0x70, URZ ;  /* 0x0000007004077890 */ /* 0x000fe2000fffe0ff */
[----:B------:R2:W-:Y:S05]  /*2c00*/  SYNCS.ARRIVE.TRANS64.RED.A1T0 RZ, [R4+URZ], RZ ;  /* 0x000000ff04ff79a7 */ /* 0x0005ea00081004ff */
[----:B------:R-:W-:Y:S01]  /*2c10*/  IMAD.U32 R7, RZ, RZ, UR7 ;  /* 0x00000007ff077e24 */ /* 0x000fe2000f8e00ff */
[----:B------:R-:W3:Y:S04]  /*2c20*/  SYNCS.PHASECHK.TRANS64.TRYWAIT P0, [UR4+0x80], R5 ;  /* 0x00008005ff0075a7 */ /* 0x000ee80008001104 */
[----:B------:R-:W-:Y:S01]  /*2c30*/  PRMT R6, R0, 0x654, R7 ;  /* 0x0000065400067816 */ /* 0x000fe20000000007 */
[----:B--2---:R-:W-:Y:S01]  /*2c40*/  @!P2 IMAD.MOV.U32 R4, RZ, RZ, 0x10 ;  /* 0x00000010ff04a424 */ /* 0x004fe200078e00ff */
[----:B---3--:R-:W-:Y:S06]  /*2c50*/  @!P0 BRA `(.L_x_47) ;  /* 0x0000009000148947 */ /* 0x008fec0003800000 */
.L_x_180:
[----:B------:R-:W-:Y:S01]  /*2c60*/  ULEA UR8, UR5, UR6, 0x4 ;  /* 0x0000000605087291 */ /* 0x000fe2000f8e20ff */
[----:B------:R-:W-:Y:S01]  /*2c70*/  SEL R3, R6, R3, !P2 ;  /* 0x0000000306037207 */ /* 0x000fe20005000000 */
[----:B------:R-:W-:Y:S01]  /*2c80*/  UIADD3 UR9, UPT, UPT, UR4, 0x70, URZ ;  /* 0x0000007004097890 */ /* 0x000fe2000fffe0ff */
[----:B--2---:R-:W-:Y:S01]  /*2c90*/  LEA R2, R11, UR6, 0x3 ;  /* 0x000000060b027c11 */ /* 0x004fe2000f8e18ff */
[----:B------:R-:W-:Y:S01]  /*2ca0*/  UIADD3 UR8, UPT, UPT, UR8, 0x100, URZ ;  /* 0x0000010008087890 */ /* 0x000fe2000fffe0ff */
[----:B------:R-:W-:Y:S01]  /*2cb0*/  SHF.L.U32 R5, R10, 0x1f, RZ ;  /* 0x0000001f0a057819 */ /* 0x000fe200000006ff */
[----:B------:R2:W-:Y:S01]  /*2cc0*/  @!P2 SYNCS.ARRIVE.TRANS64.RED RZ, [R3+URZ], R4 ;  /* 0x0000000403ffa9a7 */ /* 0x0005e200080004ff */
[----:B------:R-:W-:Y:S01]  /*2cd0*/  UIADD3 UR4, UPT, UPT, UR5, 0x1, URZ ;  /* 0x0000000105047890 */ /* 0x000fe2000fffe0ff */
[----:B------:R-:W-:-:S03]  /*2ce0*/  VIADD R8, R8, 0x1 ;  /* 0x0000000108087836 */ /* 0x000fc60000000000 */
[----:B------:R-:W-:Y:S02]  /*2cf0*/  UISETP.NE.AND UP0, UPT, UR4, 0x2, UPT ;  /* 0x000000020400788c */ /* 0x000fe4000bf05270 */
[----:B------:R-:W-:Y:S06]  /*2d00*/  UGETNEXTWORKID.BROADCAST [UR8], [UR9] ;  /* 0x00000000080073ca */ /* 0x000fec0008000100 */
[----:B------:R-:W-:Y:S01]  /*2d10*/  USEL UR7, URZ, 0x1, UP0 ;  /* 0x00000001ff077887 */ /* 0x000fe20008000000 */
[----:B------:R-:W-:Y:S01]  /*2d20*/  ISETP.NE.AND P0, PT, R8, 0x2, PT ;  /* 0x000000020800780c */ /* 0x000fe20003f05270 */
[----:B------:R-:W-:Y:S01]  /*2d30*/  USEL UR5, UR4, URZ, UP0 ;  /* 0x000000ff04057287 */ /* 0x000fe20008000000 */
[----:B------:R-:W3:Y:S03]  /*2d40*/  SYNCS.PHASECHK.TRANS64.TRYWAIT P1, [R2+URZ+0x70], R5 ;  /* 0x00007005020075a7 */ /* 0x000ee600080211ff */
[----:B------:R-:W-:Y:S01]  /*2d50*/  LOP3.LUT R12, R12, UR7, RZ, 0x3c, !PT ;  /* 0x000000070c0c7c12 */ /* 0x000fe2000f8e3cff */
[----:B--23--:R-:W-:Y:S07]  /*2d60*/  @!P1 BRA `(.L_x_48) ;  /* 0x0000008c00e89947 */ /* 0x00cfee0003800000 */
.L_x_181:
[C---:B------:R-:W-:Y:S01]  /*2d70*/  LEA R4, R11.reuse, UR6, 0x4 ;  /* 0x000000060b047c11 */ /* 0x040fe2000f8e20ff */
[----:B--2---:R-:W-:Y:S01]  /*2d80*/  VIADD R2, R2, 0x80 ;  /* 0x0000008002027836 */ /* 0x004fe20000000000 */
[----:B------:R-:W-:Y:S01]  /*2d90*/  SEL R8, R8, RZ, P0 ;  /* 0x000000ff08087207 */ /* 0x000fe20000000000 */
[----:B------:R-:W-:-:S03]  /*2da0*/  VIADD R11, R11, 0x1 ;  /* 0x000000010b0b7836 */ /* 0x000fc60000000000 */
[----:B------:R-:W2:Y:S01]  /*2db0*/  LDS.128 R4, [R4+0x100] ;  /* 0x0001000004047984 */ /* 0x000ea20000000c00 */
[----:B------:R-:W-:Y:S02]  /*2dc0*/  PRMT R2, RZ, 0x654, R2 ;  /* 0x00000654ff027816 */ /* 0x000fe40000000002 */
[C---:B------:R-:W-:Y:S01]  /*2dd0*/  ISETP.NE.AND P1, PT, R11.reuse, 0x2, PT ;  /* 0x000000020b00780c */ /* 0x040fe20003f25270 */
[----:B------:R-:W-:Y:S01]  /*2de0*/  @!PT LDS RZ, [RZ] ;  /* 0x00000000fffff984 */ /* 0x000fe20000000800 */
[----:B------:R-:W-:Y:S01]  /*2df0*/  @!PT LDS RZ, [RZ] ;  /* 0x00000000fffff984 */ /* 0x000fe20000000800 */
[----:B------:R-:W-:Y:S01]  /*2e00*/  @!PT LDS RZ, [RZ] ;  /* 0x00000000fffff984 */ /* 0x000fe20000000800 */
[----:B------:R-:W-:Y:S01]  /*2e10*/  @!PT LDS RZ, [RZ] ;  /* 0x00000000fffff984 */ /* 0x000fe20000000800 */
[----:B------:R3:W-:Y:S06]  /*2e20*/  MEMBAR.ALL.CTA ;  /* 0x0000000000007992 */ /* 0x0007ec0000008000 */
[----:B---3--:R-:W3:Y:S01]  /*2e30*/  FENCE.VIEW.ASYNC.S ;  /* 0x00000000000073c6 */ /* 0x008ee20000000000 */
[----:B------:R-:W-:Y:S01]  /*2e40*/  SEL R11, R11, RZ, P1 ;  /* 0x000000ff0b0b7207 */ /* 0x000fe20000800000 */
[----:B---3--:R3:W-:Y:S01]  /*2e50*/  SYNCS.ARRIVE.TRANS64.RED.A1T0 RZ, [R2+URZ], RZ ;  /* 0x000000ff02ff79a7 */ /* 0x0087e200081004ff */
[----:B--2---:R-:W-:-:S02]  /*2e60*/  LOP3.LUT P3, RZ, R6, 0x1, RZ, 0xc0, !PT ;  /* 0x0000000106ff7812 */ /* 0x004fc4000786c0ff */
[----:B------:R-:W-:-:S04]  /*2e70*/  SEL R5, RZ, 0x1, P1 ;  /* 0x00000001ff057807 */ /* 0x000fc80000800000 */
[----:B------:R-:W-:Y:S02]  /*2e80*/  LOP3.LUT R10, R10, R5, RZ, 0x3c, !PT ;  /* 0x000000050a0a7212 */ /* 0x000fe400078e3cff */
[----:B---3--:R-:W-:-:S04]  /*2e90*/  SEL R2, RZ, 0x1, P0 ;  /* 0x00000001ff027807 */ /* 0x008fc80000000000 */
[----:B------:R-:W-:Y:S01]  /*2ea0*/  LOP3.LUT R9, R9, R2, RZ, 0x3c, !PT ;  /* 0x0000000209097212 */ /* 0x000fe200078e3cff */
[----:B------:R-:W-:Y:S06]  /*2eb0*/  @P3 BRA `(.L_x_49) ;  /* 0xfffffffc002c3947 */ /* 0x000fec000383ffff */
[----:B------:R-:W-:Y:S01]  /*2ec0*/  ULEA UR4, UR5, UR6, 0x3 ;  /* 0x0000000605047291 */ /* 0x000fe2000f8e18ff */
[----:B------:R-:W-:-:S08]  /*2ed0*/  SHF.L.U32 R3, R12, 0x1f, RZ ;  /* 0x0000001f0c037819 */ /* 0x000fd000000006ff */
[----:B------:R-:W2:Y:S02]  /*2ee0*/  SYNCS.PHASECHK.TRANS64 P0, [UR4+0x80], R3 ;  /* 0x00008003ff0075a7 */ /* 0x000ea40008001004 */
[----:B--2---:R-:W-:Y:S05]  /*2ef0*/  @P0 BRA `(.L_x_50) ;  /* 0x0000000000080947 */ /* 0x004fea0003800000 */
[----:B------:R-:W2:Y:S02]  /*2f00*/  SYNCS.PHASECHK.TRANS64.TRYWAIT P0, [UR4+0x80], R3 ;  /* 0x00008003ff0075a7 */ /* 0x000ea40008001104 */
[----:B--2---:R-:W-:Y:S05]  /*2f10*/  @!P0 BRA `(.L_x_51) ;  /* 0x0000008c00908947 */ /* 0x004fea0003800000 */
.L_x_50:
[----:B------:R-:W-:-:S04]  /*2f20*/  UIADD3 UR7, UPT, UPT, UR5, 0x1, URZ ;  /* 0x0000000105077890 */ /* 0x000fc8000fffe0ff */
[----:B------:R-:W-:-:S04]  /*2f30*/  UISETP.NE.AND UP0, UPT, UR7, 0x2, UPT ;  /* 0x000000020700788c */ /* 0x000fc8000bf05270 */
[----:B------:R-:W-:Y:S02]  /*2f40*/  USEL UR8, URZ, 0x1, UP0 ;  /* 0x00000001ff087887 */ /* 0x000fe40008000000 */
[----:B------:R-:W-:-:S04]  /*2f50*/  USEL UR7, UR7, URZ, UP0 ;  /* 0x000000ff07077287 */ /* 0x000fc80008000000 */
[----:B------:R-:W-:Y:S01]  /*2f60*/  ULEA UR7, UR7, UR6, 0x3 ;  /* 0x0000000607077291 */ /* 0x000fe2000f8e18ff */
[----:B--2---:R-:W-:-:S04]  /*2f70*/  LOP3.LUT R3, R12, UR8, RZ, 0x3c, !PT ;  /* 0x000000080c037c12 */ /* 0x004fc8000f8e3cff */
[----:B------:R-:W-:-:S04]  /*2f80*/  SHF.L.U32 R0, R3, 0x1f, RZ ;  /* 0x0000001f03007819 */ /* 0x000fc800000006ff */
[----:B------:R-:W2:Y:S02]  /*2f90*/  SYNCS.PHASECHK.TRANS64 P0, [UR7+0x80], R0 ;  /* 0x00008000ff0075a7 */ /* 0x000ea40008001007 */
[----:B-12---:R-:W-:Y:S05]  /*2fa0*/  @P0 EXIT ;  /* 0x000000000000094d */ /* 0x006fea0003800000 */
[----:B------:R-:W-:Y:S02]  /*2fb0*/  SHF.L.U32 R3, R3, 0x1f, RZ ;  /* 0x0000001f03037819 */ /* 0x000fe400000006ff */
[----:B------:R-:W-:-:S07]  /*2fc0*/  MOV R0, UR7 ;  /* 0x0000000700007c02 */ /* 0x000fce0008000f00 */
.L_x_52:
[----:B-1----:R1:W2:Y:S02]  /*2fd0*/  SYNCS.PHASECHK.TRANS64.TRYWAIT P0, [R0+URZ+0x80], R3 ;  /* 0x00008003000075a7 */ /* 0x0022a400080011ff */
[----:B--2---:R-:W-:Y:S05]  /*2fe0*/  @!P0 NANOSLEEP.SYNCS 0x989680 ;  /* 0x009896800000895d */ /* 0x004fea0003900000 */
[----:B------:R-:W2:Y:S02]  /*2ff0*/  @!P0 SYNCS.PHASECHK.TRANS64 P0, [R0+URZ+0x80], R3 ;  /* 0x00008003000085a7 */ /* 0x000ea400080010ff */
[----:B--2---:R-:W-:Y:S05]  /*3000*/  @P0 EXIT ;  /* 0x000000000000094d */ /* 0x004fea0003800000 */
[----:B------:R-:W-:Y:S05]  /*3010*/  BRA `(.L_x_52) ;  /* 0xfffffffc00ec7947 */ /* 0x000fea000383ffff */
.L_x_45:
[----:B------:R-:W-:Y:S05]  /*3020*/  BRA.U UP4, `(.L_x_53) ;  /* 0x0000001104447547 */ /* 0x000fea000b800000 */
[----:B------:R-:W-:Y:S01]  /*3030*/  UMOV UR4, 0x40 ;  /* 0x0000004000047882 */ /* 0x000fe20000000000 */
[----:B------:R-:W-:Y:S01]  /*3040*/  NOP ;  /* 0x0000000000007918 */ /* 0x000fe20000000000 */
[----:B------:R-:W-:Y:S01]  /*3050*/  ULEA UR5, UR52, UR4, 0x18 ;  /* 0x0000000434057291 */ /* 0x000fe2000f8ec0ff */
[----:B------:R-:W-:Y:S02]  /*3060*/  UMOV UR6, 0x400 ;  /* 0x0000040000067882 */ /* 0x000fe40000000000 */
[----:B------:R-:W-:-:S06]  /*3070*/  ULEA UR6, UR52, UR6, 0x18 ;  /* 0x0000000634067291 */ /* 0x000fcc000f8ec0ff */
[----:B------:R-:W2:Y:S02]  /*3080*/  LDS.U8 R0, [UR5+0x1c] ;  /* 0x00001c05ff007984 */ /* 0x000ea40008000000 */
[----:B--2---:R-:W-:-:S13]  /*3090*/  ISETP.NE.AND P0, PT, R0, RZ, PT ;  /* 0x000000ff0000720c */ /* 0x004fda0003f05270 */
[----:B------:R-:W-:Y:S05]  /*30a0*/  @P0 BRA `(.L_x_54) ;  /* 0x0000000000580947 */ /* 0x000fea0003800000 */
[----:B------:R-:W-:-:S13]  /*30b0*/  ELECT P0, URZ, PT ;  /* 0x0000000000ff782f */ /* 0x000fda0003800000 */
[----:B------:R-:W-:Y:S05]  /*30c0*/  @!P0 BRA `(.L_x_55) ;  /* 0x0000000000608947 */ /* 0x000fea0003800000 */
[----:B------:R-:W-:Y:S01]  /*30d0*/  UMOV UR4, 0x10 ;  /* 0x0000001000047882 */ /* 0x000fe20000000000 */
[----:B------:R-:W-:Y:S01]  /*30e0*/  HFMA2 R0, -RZ, RZ, 0, 5.9604644775390625e-08 ;  /* 0x00000001ff007431 */ /* 0x000fe200000001ff */
[----:B------:R-:W-:-:S03]  /*30f0*/  MOV R3, 0xffff ;  /* 0x0000ffff00037802 */ /* 0x000fc60000000f00 */
[----:B------:R-:W-:Y:S04]  /*3100*/  DEPBAR.LE SB2, 0x36 ;  /* 0x0000ad800000791a */ /* 0x000fe80000000000 */
[----:B------:R-:W2:Y:S02]  /*3110*/  UTCATOMSWS.FIND_AND_SET.ALIGN UP0, UR4, UR4 ;  /* 0x00000004000475e3 */ /* 0x000ea40008000800 */
[----:B--2---:R-:W-:Y:S01]  /*3120*/  MOV R4, UR4 ;  /* 0x0000000400047c02 */ /* 0x004fe20008000f00 */
[----:B------:R-:W-:Y:S06]  /*3130*/  BRA.U UP0, `(.L_x_56) ;  /* 0x0000000100187547 */ /* 0x000fec000b800000 */
.L_x_57:
[----:B------:R-:W-:Y:S05]  /*3140*/  NANOSLEEP 0x64 ;  /* 0x000000640000795d */ /* 0x000fea0003800000 */
[----:B------:R-:W-:-:S05]  /*3150*/  UMOV UR4, 0x10 ;  /* 0x0000001000047882 */ /* 0x000fca0000000000 */
[----:B------:R-:W-:Y:S04]  /*3160*/  DEPBAR.LE SB2, 0x36 ;  /* 0x0000ad800000791a */ /* 0x000fe80000000000 */
[----:B------:R-:W2:Y:S02]  /*3170*/  UTCATOMSWS.FIND_AND_SET.ALIGN UP0, UR4, UR4 ;  /* 0x00000004000475e3 */ /* 0x000ea40008000800 */
[----:B--2---:R-:W-:Y:S01]  /*3180*/  MOV R4, UR4 ;  /* 0x0000000400047c02 */ /* 0x004fe20008000f00 */
[----:B------:R-:W-:Y:S05]  /*3190*/  BRA.U !UP0, `(.L_x_57) ;  /* 0xfffffffd08e87547 */ /* 0x000fea000b83ffff */
.L_x_56:
[-C--:B------:R-:W-:Y:S02]  /*31a0*/  SHF.L.U32 R3, R3, R4.reuse, RZ ;  /* 0x0000000403037219 */ /* 0x080fe400000006ff */
[----:B------:R-:W-:Y:S01]  /*31b0*/  SHF.L.U32 R0, R0, R4, RZ ;  /* 0x0000000400007219 */ /* 0x000fe200000006ff */
[----:B------:R-:W-:Y:S02]  /*31c0*/  IMAD.SHL.U32 R4, R4, 0x20, RZ ;  /* 0x0000002004047824 */ /* 0x000fe400078e00ff */
[----:B------:R2:W-:Y:S04]  /*31d0*/  ATOMS.OR RZ, [UR5+0x14], R3 ;  /* 0x00001403ffff798c */ /* 0x0005e8000b000005 */
[----:B------:R2:W-:Y:S04]  /*31e0*/  ATOMS.OR RZ, [UR5+0x18], R0 ;  /* 0x00001800ffff798c */ /* 0x0005e8000b000005 */
[----:B------:R2:W-:Y:S01]  /*31f0*/  STS [UR6+0x120], R4 ;  /* 0x00012004ff007988 */ /* 0x0005e20008000806 */
[----:B------:R-:W-:Y:S05]  /*3200*/  BRA `(.L_x_55) ;  /* 0x0000000000107947 */ /* 0x000fea0003800000 */
.L_x_54:
[----:B------:R-:W-:Y:S02]  /*3210*/  MOV R0, 0xffffffff ;  /* 0xffffffff00007802 */ /* 0x000fe40000000f00 */
[----:B------:R-:W-:-:S03]  /*3220*/  MOV R4, 0x3250 ;  /* 0x0000325000047802 */ /* 0x000fc60000000f00 */
[----:B------:R2:W-:Y:S04]  /*3230*/  STS [UR6+0x120], R0 ;  /* 0x00012000ff007988 */ /* 0x0005e80008000806 */
[----:B-12--5:R-:W-:Y:S05]  /*3240*/  CALL.REL.NOINC `($__internal_1_$__cuda_sm10x_tcgen05_guardrail_trap_phase_invalid_during_alloc) ;  /* 0x00000094008c7944 */ /* 0x026fea0003c00000 */
.L_x_55:
[----:B------:R-:W-:Y:S05]  /*3250*/  WARPSYNC.ALL ;  /* 0x0000000000007948 */ /* 0x000fea0003800000 */
[----:B------:R-:W3:Y:S01]  /*3260*/  S2UR UR4, SR_CgaCtaId ;  /* 0x00000000000479c3 */ /* 0x000ee20000008800 */
[----:B------:R-:W-:Y:S01]  /*3270*/  UMOV UR41, 0x400 ;  /* 0x0000040000297882 */ /* 0x000fe20000000000 */
[----:B------:R-:W-:-:S06]  /*3280*/  NOP ;  /* 0x0000000000007918 */ /* 0x000fcc0000000000 */
[----:B------:R-:W-:Y:S06]  /*3290*/  BAR.ARV 0x6, 0xa0 ;  /* 0x0182800000007b1d */ /* 0x000fec0000002000 */
[----:B------:R-:W4:Y:S01]  /*32a0*/  LDCU UR6, c[0x0][0x38c] ;  /* 0x00007180ff0677ac */ /* 0x000f220008000800 */
[----:B------:R-:W-:Y:S01]  /*32b0*/  LOP3.LUT R2, R2, 0xffff, RZ, 0xc0, !PT ;  /* 0x0000ffff02027812 */ /* 0x000fe200078ec0ff */
[----:B------:R-:W-:Y:S01]  /*32c0*/  IMAD.MOV.U32 R11, RZ, RZ, 0x1 ;  /* 0x00000001ff0b7424 */ /* 0x000fe200078e00ff */
[----:B------:R-:W-:Y:S01]  /*32d0*/  CS2R R8, SRZ ;  /* 0x0000000000087805 */ /* 0x000fe2000001ff00 */
[----:B------:R-:W1:Y:S01]  /*32e0*/  LDCU UR7, c[0x0][0x38c] ;  /* 0x00007180ff0777ac */ /* 0x000e620008000800 */
[----:B------:R-:W-:Y:S01]  /*32f0*/  R2UR UR42, R2 ;  /* 0x00000000022a72ca */ /* 0x000fe200000e0000 */
[----:B------:R-:W-:Y:S01]  /*3300*/  IMAD.MOV.U32 R10, RZ, RZ, RZ ;  /* 0x000000ffff0a7224 */ /* 0x000fe200078e00ff */
[----:B------:R-:W-:Y:S01]  /*3310*/  UMOV UR45, URZ ;  /* 0x000000ff002d7c82 */ /* 0x000fe20008000000 */
[----:B------:R-:W-:Y:S01]  /*3320*/  UMOV UR39, URZ ;  /* 0x000000ff00277c82 */ /* 0x000fe20008000000 */
[----:B---3--:R-:W-:Y:S01]  /*3330*/  ULEA UR41, UR4, UR41, 0x18 ;  /* 0x0000002904297291 */ /* 0x008fe2000f8ec0ff */
[----:B------:R-:W-:Y:S01]  /*3340*/  UMOV UR62, 0x0 ;  /* 0x00000000003e7882 */ /* 0x000fe20000000000 */
[----:B------:R-:W-:-:S02]  /*3350*/  UMOV UR63, 0x4400910 ;  /* 0x04400910003f7882 */ /* 0x000fc40000000000 */
[----:B------:R-:W-:Y:S02]  /*3360*/  UIADD3 UR5, UPT, UPT, UR41, 0x8800, URZ ;  /* 0x0000880029057890 */ /* 0x000fe4000fffe0ff */
[----:B------:R-:W-:Y:S02]  /*3370*/  UIADD3 UR4, UPT, UPT, UR41, 0x10800, URZ ;  /* 0x0001080029047890 */ /* 0x000fe4000fffe0ff */
[----:B----4-:R-:W-:Y:S01]  /*3380*/  UIADD3 UR6, UPT, UPT, UR6, 0x3f, URZ ;  /* 0x0000003f06067890 */ /* 0x010fe2000fffe0ff */
[----:B--2---:R-:W2:Y:S01]  /*3390*/  LDS R0, [UR41+0x120] ;  /* 0x00012029ff007984 */ /* 0x004ea20008000800 */
[----:B------:R-:W-:Y:S02]  /*33a0*/  USHF.R.U32.HI UR5, URZ, 0x4, UR5 ;  /* 0x00000004ff057899 */ /* 0x000fe40008011605 */
[----:B------:R-:W-:Y:S02]  /*33b0*/  USHF.R.S32.HI UR47, URZ, 0x1f, UR6 ;  /* 0x0000001fff2f7899 */ /* 0x000fe40008011406 */
[----:B------:R-:W-:-:S02]  /*33c0*/  USHF.R.U32.HI UR4, URZ, 0x4, UR4 ;  /* 0x00000004ff047899 */ /* 0x000fc40008011604 */
[----:B------:R-:W-:Y:S02]  /*33d0*/  ULEA.HI UR47, UR47, UR6, URZ, 0x6 ;  /* 0x000000062f2f7291 */ /* 0x000fe4000f8f30ff */
[----:B------:R-:W-:Y:S02]  /*33e0*/  ULOP3.LUT UR5, UR5, 0x3fff, URZ, 0xc0, !UPT ;  /* 0x00003fff05057892 */ /* 0x000fe4000f8ec0ff */
[----:B------:R-:W-:Y:S02]  /*33f0*/  USHF.R.S32.HI UR47, URZ, 0x6, UR47 ;  /* 0x00000006ff2f7899 */ /* 0x000fe4000801142f */
[----:B------:R-:W-:Y:S02]  /*3400*/  ULOP3.LUT UR4, UR4, 0x3fff, URZ, 0xc0, !UPT ;  /* 0x00003fff04047892 */ /* 0x000fe4000f8ec0ff */
[----:B------:R-:W-:Y:S01]  /*3410*/  UISETP.LT.AND UP0, UPT, UR47, 0x1, UPT ;  /* 0x000000012f00788c */ /* 0x000fe2000bf01270 */
[----:B------:R-:W-:Y:S01]  /*3420*/  UMOV UR60, 0x0 ;  /* 0x00000000003c7882 */ /* 0x000fe20000000000 */
[----:B------:R-:W-:-:S02]  /*3430*/  UMOV UR61, 0x4400910 ;  /* 0x04400910003d7882 */ /* 0x000fc40000000000 */
[----:B------:R-:W-:Y:S01]  /*3440*/  USEL UR64, UR47, 0x1, !UP0 ;  /* 0x000000012f407887 */ /* 0x000fe2000c000000 */
[----:B------:R-:W-:Y:S01]  /*3450*/  UMOV UR58, 0x0 ;  /* 0x00000000003a7882 */ /* 0x000fe20000000000 */
[----:B------:R-:W-:Y:S01]  /*3460*/  UMOV UR59, 0x4400910 ;  /* 0x04400910003b7882 */ /* 0x000fe20000000000 */
[----:B------:R-:W-:Y:S01]  /*3470*/  UMOV UR56, 0x0 ;  /* 0x0000000000387882 */ /* 0x000fe20000000000 */
[----:B------:R-:W-:Y:S01]  /*3480*/  UMOV UR57, 0x4400910 ;  /* 0x0440091000397882 */ /* 0x000fe20000000000 */
[----:B------:R-:W-:Y:S01]  /*3490*/  UMOV UR54, 0x0 ;  /* 0x0000000000367882 */ /* 0x000fe20000000000 */
[----:B------:R-:W-:Y:S01]  /*34a0*/  UMOV UR55, 0x4400910 ;  /* 0x0440091000377882 */ /* 0x000fe20000000000 */
[----:B------:R-:W-:Y:S01]  /*34b0*/  UMOV UR52, 0x0 ;  /* 0x0000000000347882 */ /* 0x000fe20000000000 */
[----:B------:R-:W-:Y:S01]  /*34c0*/  UMOV UR53, 0x4400910 ;  /* 0x0440091000357882 */ /* 0x000fe20000000000 */
[----:B------:R-:W-:Y:S02]  /*34d0*/  ULOP3.LUT UR43, UR5, 0x10000, URZ, 0xfc, !UPT ;  /* 0x00010000052b7892 */ /* 0x000fe4000f8efcff */
[----:B------:R-:W-:-:S02]  /*34e0*/  ULOP3.LUT UR44, UR4, 0x10000, URZ, 0xfc, !UPT ;  /* 0x00010000042c7892 */ /* 0x000fc4000f8efcff */
[----:B------:R-:W-:Y:S02]  /*34f0*/  UIADD3 UR64, UPT, UPT, -UR64, URZ, URZ ;  /* 0x000000ff40407290 */ /* 0x000fe4000fffe1ff */
[----:B-1----:R-:W-:Y:S01]  /*3500*/  UISETP.GE.AND UP4, UPT, UR7, 0x1, UPT ;  /* 0x000000010700788c */ /* 0x002fe2000bf86270 */
[----:B------:R-:W-:Y:S01]  /*3510*/  UMOV UR50, 0x0 ;  /* 0x0000000000327882 */ /* 0x000fe20000000000 */
[----:B------:R-:W-:Y:S01]  /*3520*/  UMOV UR51, 0x4400910 ;  /* 0x0440091000337882 */ /* 0x000fe20000000000 */
[----:B------:R-:W-:Y:S01]  /*3530*/  UMOV UR48, 0x0 ;  /* 0x0000000000307882 */ /* 0x000fe20000000000 */
[----:B--2---:R-:W-:Y:S01]  /*3540*/  R2UR UR65, R0 ;  /* 0x00000000004172ca */ /* 0x004fe200000e0000 */
[----:B------:R-:W-:-:S14]  /*3550*/  UMOV UR49, 0x4400910 ;  /* 0x0440091000317882 */ /* 0x000fdc0000000000 */
.L_x_64:
[----:B------:R-:W-:Y:S02]  /*3560*/  LEA R0, R10, UR41, 0x3 ;  /* 0x000000290a007c11 */ /* 0x000fe4000f8e18ff */
[----:B------:R-:W-:Y:S02]  /*3570*/  SHF.L.U32 R5, R9, 0x1f, RZ ;  /* 0x0000001f09057819 */ /* 0x000fe400000006ff */
[----:B------:R-:W-:Y:S01]  /*3580*/  PLOP3.LUT P0, PT, PT, PT, UP4, 0x80, 0x8 ;  /* 0x000000000008781c */ /* 0x000fe20003f0f048 */
[----:B------:R-:W-:Y:S01]  /*3590*/  VIADD R3, R0, 0x80 ;  /* 0x0000008000037836 */ /* 0x000fe20000000000 */
[----:B-1----:R-:W1:Y:S02]  /*35a0*/  SYNCS.PHASECHK.TRANS64.TRYWAIT P1, [R0+URZ+0x70], R5 ;  /* 0x00007005000075a7 */ /* 0x002e6400080211ff */
[----:B-1-3--:R-:W-:Y:S09]  /*35b0*/  @!P1 BRA `(.L_x_58) ;  /* 0x0000008800009947 */ /* 0x00aff20003800000 */
.L_x_183:
[----:B------:R-:W-:Y:S01]  /*35c0*/  LEA R4, R10, UR41, 0x4 ;  /* 0x000000290a047c11 */ /* 0x000fe2000f8e20ff */
[----:B------:R-:W-:Y:S01]  /*35d0*/  @UP4 ULEA UR4, UR39, UR41, 0x3 ;  /* 0x0000002927044291 */ /* 0x000fe2000f8e18ff */
[----:B------:R-:W-:Y:S01]  /*35e0*/  PLOP3.LUT P2, PT, PT, PT, PT, 0x80, 0x8 ;  /* 0x000000000008781c */ /* 0x000fe20003f4f070 */
[----:B------:R-:W-:Y:S01]  /*35f0*/  ULEA UR46, UR45, UR41, 0x3 ;  /* 0x000000292d2e7291 */ /* 0x000fe2000f8e18ff */
[----:B------:R-:W-:Y:S02]  /*3600*/  PRMT R3, RZ, 0x654, R3 ;  /* 0x00000654ff037816 */ /* 0x000fe40000000003 */
[----:B-1----:R-:W1:Y:S01]  /*3610*/  LDS.128 R4, [R4+0x100] ;  /* 0x0001000004047984 */ /* 0x002e620000000c00 */
[----:B------:R-:W-:Y:S02]  /*3620*/  @P0 SHF.L.U32 R2, R8, 0x1f, RZ ;  /* 0x0000001f08020819 */ /* 0x000fe400000006ff */
[----:B------:R-:W-:Y:S01]  /*3630*/  SHF.L.U32 R0, R11, 0x1f, RZ ;  /* 0x0000001f0b007819 */ /* 0x000fe200000006ff */
[----:B------:R-:W-:Y:S01]  /*3640*/  @!PT LDS RZ, [RZ] ;  /* 0x00000000fffff984 */ /* 0x000fe20000000800 */
[----:B------:R-:W-:Y:S01]  /*3650*/  @!PT LDS RZ, [RZ] ;  /* 0x00000000fffff984 */ /* 0x000fe20000000800 */
[----:B------:R-:W-:Y:S01]  /*3660*/  @!PT LDS RZ, [RZ] ;  /* 0x00000000fffff984 */ /* 0x000fe20000000800 */
[----:B------:R-:W-:Y:S01]  /*3670*/  @!PT LDS RZ, [RZ] ;  /* 0x00000000fffff984 */ /* 0x000fe20000000800 */
[----:B------:R2:W-:Y:S06]  /*3680*/  MEMBAR.ALL.CTA ;  /* 0x0000000000007992 */ /* 0x0005ec0000008000 */
[----:B--2---:R-:W2:Y:S02]  /*3690*/  FENCE.VIEW.ASYNC.S ;  /* 0x00000000000073c6 */ /* 0x004ea40000000000 */
[----:B--2---:R2:W-:Y:S01]  /*36a0*/  SYNCS.ARRIVE.TRANS64.RED.A1T0 RZ, [R3+URZ], RZ ;  /* 0x000000ff03ff79a7 */ /* 0x0045e200081004ff */
[----:B------:R2:W3:Y:S01]  /*36b0*/  @P0 SYNCS.PHASECHK.TRANS64.TRYWAIT P2, [UR4], R2 ;  /* 0x00000002ff0005a7 */ /* 0x0004e20008041104 */
[----:B------:R-:W-:Y:S01]  /*36c0*/  ULEA.HI UR4, UR45, UR45, URZ, 0x1 ;  /* 0x0000002d2d047291 */ /* 0x000fe2000f8f08ff */
[----:B-1----:R-:W-:-:S03]  /*36d0*/  LOP3.LUT P1, RZ, R6, 0x1, RZ, 0xc0, !PT ;  /* 0x0000000106ff7812 */ /* 0x002fc6000782c0ff */
[----:B------:R-:W-:Y:S02]  /*36e0*/  USHF.L.U32 UR5, UR4, 0x7, URZ ;  /* 0x0000000704057899 */ /* 0x000fe400080006ff */
[----:B------:R-:W-:Y:S02]  /*36f0*/  ULOP3.LUT UR36, UR4, 0xffe, URZ, 0xc0, !UPT ;  /* 0x00000ffe04247892 */ /* 0x000fe4000f8ec0ff */
[----:B------:R-:W-:Y:S02]  /*3700*/  ULOP3.LUT UR4, UR5, 0xffffff00, URZ, 0xc0, !UPT ;  /* 0xffffff0005047892 */ /* 0x000fe4000f8ec0ff */
[----:B------:R-:W-:Y:S02]  /*3710*/  UIADD3 UR36, UPT, UPT, -UR36, UR45, URZ ;  /* 0x0000002d24247290 */ /* 0x000fe4000fffe1ff */
[----:B------:R-:W-:Y:S01]  /*3720*/  UIADD3 UR4, UPT, UPT, UR65, UR4, URZ ;  /* 0x0000000441047290 */ /* 0x000fe2000fffe0ff */
[----:B------:R-:W1:Y:S03]  /*3730*/  SYNCS.PHASECHK.TRANS64.TRYWAIT P0, [UR46+0xb0], R0 ;  /* 0x0000b000ff0075a7 */ /* 0x000e66000800112e */
[----:B------:R-:W-:Y:S01]  /*3740*/  ULEA UR36, UR36, UR4, 0x14 ;  /* 0x0000000424247291 */ /* 0x000fe2000f8ea0ff */
[----:B-123--:R-:W-:Y:S11]  /*3750*/  @!P0 BRA `(.L_x_59) ;  /* 0x0000008400ac8947 */ /* 0x00eff60003800000 */
.L_x_185:
[----:B------:R-:W-:Y:S01]  /*3760*/  IADD3 R10, PT, PT, R10, 0x1, RZ ;  /* 0x000000010a0a7810 */ /* 0x000fe20007ffe0ff */
[----:B------:R-:W-:Y:S06]  /*3770*/  BRA.U !UP4, `(.L_x_60) ;  /* 0x000000050c107547 */ /* 0x000fec000b800000 */
[----:B------:R-:W-:Y:S01]  /*3780*/  UPLOP3.LUT UP2, UPT, UPT, UPT, UPT, 0x40, 0x4 ;  /* 0x000000000004789c */ /* 0x000fe20003f4e870 */
[----:B------:R-:W-:Y:S01]  /*3790*/  UMOV UR38, UR64 ;  /* 0x0000004000267c82 */ /* 0x000fe20008000000 */
[----:B------:R-:W-:Y:S01]  /*37a0*/  UMOV UR37, UR47 ;  /* 0x0000002f00257c82 */ /* 0x000fe20008000000 */
[----:B------:R-:W-:-:S08]  /*37b0*/  UMOV UR5, UR39 ;  /* 0x0000002700057c82 */ /* 0x000fd00008000000 */
.L_x_63:
[----:B------:R-:W-:Y:S02]  /*37c0*/  UIADD3 UR38, UPT, UPT, UR38, 0x1, URZ ;  /* 0x0000000126267890 */ /* 0x000fe4000fffe0ff */
[----:B------:R-:W-:Y:S02]  /*37d0*/  ULEA UR7, UR5, UR41, 0x3 ;  /* 0x0000002905077291 */ /* 0x000fe4000f8e18ff */
[----:B------:R-:W-:Y:S01]  /*37e0*/  UISETP.NE.AND UP3, UPT, UR38, URZ, UPT ;  /* 0x000000ff2600728c */ /* 0x000fe2000bf65270 */
[----:B--23--:R-:W-:Y:S10]  /*37f0*/  @P2 BRA `(.L_x_61) ;  /* 0x00000000000c2947 */ /* 0x00cff40003800000 */
[----:B-1----:R-:W-:Y:S04]  /*3800*/  SHF.L.U32 R3, R8, 0x1f, RZ ;  /* 0x0000001f08037819 */ /* 0x002fe800000006ff */
[----:B------:R-:W1:Y:S02]  /*3810*/  SYNCS.PHASECHK.TRANS64.TRYWAIT P0, [UR7], R3 ;  /* 0x00000003ff0075a7 */ /* 0x000e640008001107 */
[----:B-1----:R-:W-:Y:S05]  /*3820*/  @!P0 BRA `(.L_x_62) ;  /* 0x0000008400908947 */ /* 0x002fea0003800000 */
.L_x_61:
[----:B------:R-:W-:Y:S01]  /*3830*/  UISETP.NE.AND UP0, UPT, UR37, 0x1, UPT ;  /* 0x000000012500788c */ /* 0x000fe2000bf05270 */
[----:B------:R-:W-:Y:S01]  /*3840*/  PLOP3.LUT P2, PT, PT, PT, PT, 0x80, 0x8 ;  /* 0x000000000008781c */ /* 0x000fe20003f4f070 */
[----:B------:R-:W-:Y:S02]  /*3850*/  UIADD3 UR4, UPT, UPT, UR5, 0x1, URZ ;  /* 0x0000000105047890 */ /* 0x000fe4000fffe0ff */
[----:B------:R-:W-:Y:S02]  /*3860*/  UIADD3 UR40, UPT, UPT, UR7, 0x10, URZ ;  /* 0x0000001007287890 */ /* 0x000fe4000fffe0ff */
[----:B------:R-:W-:Y:S01]  /*3870*/  UISETP.NE.AND UP1, UPT, UR4, 0x2, UPT ;  /* 0x000000020400788c */ /* 0x000fe2000bf25270 */
[----:B------:R-:W-:Y:S01]  /*3880*/  PLOP3.LUT P0, PT, PT, PT, UP0, 0x80, 0x8 ;  /* 0x000000000008781c */ /* 0x000fe20003f0f008 */
[----:B------:R-:W-:Y:S02]  /*3890*/  UIADD3 UR37, UPT, UPT, UR37, -0x1, URZ ;  /* 0xffffffff25257890 */ /* 0x000fe4000fffe0ff */
[----:B------:R-:W-:Y:S02]  /*38a0*/  USEL UR6, URZ, 0x1, UP1 ;  /* 0x00000001ff067887 */ /* 0x000fe40008800000 */
[----:B------:R-:W-:Y:S01]  /*38b0*/  USEL UR39, UR4, URZ, UP1 ;  /* 0x000000ff04277287 */ /* 0x000fe20008800000 */
[----:B------:R-:W-:Y:S01]  /*38c0*/  UMOV UR7, 0x40004040 ;  /* 0x4000404000077882 */ /* 0x000fe20000000000 */
[----:B------:R-:W-:Y:S02]  /*38d0*/  UMOV UR35, 0x40004040 ;  /* 0x4000404000237882 */ /* 0x000fe40000000000 */
[----:B------:R-:W-:Y:S01]  /*38e0*/  @UP0 ULEA UR4, UR39, UR41, 0x3 ;  /* 0x0000002927040291 */ /* 0x000fe2000f8e18ff */
[----:B------:R-:W-:Y:S01]  /*38f0*/  LOP3.LUT R8, R8, UR6, RZ, 0x3c, !PT ;  /* 0x0000000608087c12 */ /* 0x000fe2000f8e3cff */
[----:B------:R-:W-:Y:S01]  /*3900*/  ULEA UR6, UR5, UR44, 0xc ;  /* 0x0000002c05067291 */ /* 0x000fe2000f8e60ff */
[----:B------:R-:W-:Y:S02]  /*3910*/  UMOV UR33, 0x40004040 ;  /* 0x4000404000217882 */ /* 0x000fe40000000000 */
[----:B-1----:R-:W-:Y:S01]  /*3920*/  @P0 SHF.L.U32 R0, R8, 0x1f, RZ ;  /* 0x0000001f08000819 */ /* 0x002fe200000006ff */
[----:B------:R-:W-:Y:S02]  /*3930*/  UIADD3 UR34, UPT, UPT, UR6, 0x2, URZ ;  /* 0x0000000206227890 */ /* 0x000fe4000fffe0ff */
[----:B------:R-:W-:Y:S01]  /*3940*/  UIADD3 UR30, UPT, UPT, UR6, 0x4, URZ ;  /* 0x00000004061e7890 */ /* 0x000fe2000fffe0ff */
[----:B------:R2:W3:Y:S01]  /*3950*/  @P0 SYNCS.PHASECHK.TRANS64.TRYWAIT P2, [UR4], R0 ;  /* 0x00000000ff0005a7 */ /* 0x0004e20008041104 */
[----:B------:R-:W-:Y:S02]  /*3960*/  ULEA UR4, UR5, UR43, 0xa ;  /* 0x0000002b05047291 */ /* 0x000fe4000f8e50ff */
[----:B------:R-:W-:Y:S02]  /*3970*/  UIADD3 UR26, UPT, UPT, UR6, 0x6, URZ ;  /* 0x00000006061a7890 */ /* 0x000fe4000fffe0ff */
        /* <DEDUP_REMOVED lines=10> */
[----:B------:R-:W-:Y:S01]  /*3a20*/  UIADD3 UR8, UPT, UPT, UR4, 0x206, URZ ;  /* 0x0000020604087890 */ /* 0x000fe2000fffe0ff */
[----:B------:R-:W-:Y:S01]  /*3a30*/  UMOV UR5, 0x40004040 ;  /* 0x4000404000057882 */ /* 0x000fe20000000000 */
[----:B------:R-:W-:Y:S01]  /*3a40*/  UMOV UR31, 0x40004040 ;  /* 0x40004040001f7882 */ /* 0x000fe20000000000 */
[----:B------:R1:W-:Y:S01]  /*3a50*/  UTCHMMA gdesc[UR4], gdesc[UR6], tmem[UR36], tmem[UR62], idesc[UR63], UP2 ;  /* 0x00ff3e06040075ea */ /* 0x0003e20009000024 */
[----:B------:R-:W-:Y:S01]  /*3a60*/  UPLOP3.LUT UP2, UPT, UPT, UPT, UPT, 0x80, 0x8 ;  /* 0x000000000008789c */ /* 0x000fe20003f4f070 */
[----:B------:R2:W-:Y:S01]  /*3a70*/  UTCHMMA gdesc[UR32], gdesc[UR34], tmem[UR36], tmem[UR60], idesc[UR61], UPT ;  /* 0x00ff3c22200075ea */ /* 0x0005e2000b800024 */
[----:B------:R-:W-:Y:S01]  /*3a80*/  UMOV UR29, 0x40004040 ;  /* 0x40004040001d7882 */ /* 0x000fe20000000000 */
[----:B------:R-:W-:Y:S01]  /*3a90*/  UMOV UR27, 0x40004040 ;  /* 0x40004040001b7882 */ /* 0x000fe20000000000 */
        /* <DEDUP_REMOVED lines=12> */
[----:B------:R-:W-:Y:S01]  /*3b60*/  UMOV UR9, 0x40004040 ;  /* 0x4000404000097882 */ /* 0x000fe20000000000 */
[----:B------:R2:W-:Y:S01]  /*3b70*/  UTCHMMA gdesc[UR12], gdesc[UR14], tmem[UR36], tmem[UR50], idesc[UR51], UPT ;  /* 0x00ff320e0c0075ea */ /* 0x0005e2000b800024 */
[----:B------:R2:W-:Y:S01]  /*3b80*/  UTCHMMA gdesc[UR8], gdesc[UR10], tmem[UR36], tmem[UR48], idesc[UR49], UPT ;  /* 0x00ff300a080075ea */ /* 0x0005e2000b800024 */
[----:B------:R2:W-:Y:S01]  /*3b90*/  UTCBAR.MULTICAST [UR40], URZ, UR42 ;  /* 0x000000ff280073e9 */ /* 0x0005e2000800082a */
[----:B-1----:R-:W-:Y:S01]  /*3ba0*/  UMOV UR5, UR39 ;  /* 0x0000002700057c82 */ /* 0x002fe20008000000 */
[----:B------:R-:W-:Y:S05]  /*3bb0*/  BRA.U UP3, `(.L_x_63) ;  /* 0xfffffffd03007547 */ /* 0x000fea000b83ffff */
.L_x_60:
[----:B------:R-:W-:Y:S01]  /*3bc0*/  UIADD3 UR4, UPT, UPT, UR45, 0x1, URZ ;  /* 0x000000012d047890 */ /* 0x000fe2000fffe0ff */
[C---:B------:R-:W-:Y:S01]  /*3bd0*/  ISETP.NE.AND P0, PT, R10.reuse, 0x2, PT ;  /* 0x000000020a00780c */ /* 0x040fe20003f05270 */
[----:B------:R-:W-:Y:S02]  /*3be0*/  UIADD3 UR5, UPT, UPT, UR46, 0x90, URZ ;  /* 0x000000902e057890 */ /* 0x000fe4000fffe0ff */
[----:B------:R-:W-:Y:S01]  /*3bf0*/  UISETP.NE.AND UP0, UPT, UR4, 0x4, UPT ;  /* 0x000000040400788c */ /* 0x000fe2000bf05270 */
[----:B-12---:R-:W-:Y:S02]  /*3c00*/  SEL R0, RZ, 0x1, P0 ;  /* 0x00000001ff007807 */ /* 0x006fe40000000000 */
[----:B------:R-:W-:Y:S01]  /*3c10*/  SEL R10, R10, RZ, P0 ;  /* 0x000000ff0a0a7207 */ /* 0x000fe20000000000 */
[----:B------:R-:W-:Y:S01]  /*3c20*/  USEL UR6, URZ, 0x1, UP0 ;  /* 0x00000001ff067887 */ /* 0x000fe20008000000 */
[----:B------:R-:W-:Y:S01]  /*3c30*/  LOP3.LUT R9, R9, R0, RZ, 0x3c, !PT ;  /* 0x0000000009097212 */ /* 0x000fe200078e3cff */
[----:B------:R-:W-:Y:S01]  /*3c40*/  USEL UR45, UR4, URZ, UP0 ;  /* 0x000000ff042d7287 */ /* 0x000fe20008000000 */
[----:B------:R1:W-:Y:S03]  /*3c50*/  UTCBAR [UR5], URZ ;  /* 0x000000ff050073e9 */ /* 0x0003e600080000ff */
[----:B------:R-:W-:Y:S01]  /*3c60*/  LOP3.LUT R11, R11, UR6, RZ, 0x3c, !PT ;  /* 0x000000060b0b7c12 */ /* 0x000fe2000f8e3cff */
[----:B------:R-:W-:Y:S07]  /*3c70*/  @P1 BRA `(.L_x_64) ;  /* 0xfffffff800381947 */ /* 0x000fee000383ffff */
[----:B------:R-:W2:Y:S01]  /*3c80*/  S2UR UR8, SR_CgaCtaId ;  /* 0x00000000000879c3 */ /* 0x000ea20000008800 */
[----:B------:R-:W-:Y:S01]  /*3c90*/  ELECT P0, URZ, PT ;  /* 0x0000000000ff782f */ /* 0x000fe20003800000 */
[----:B------:R-:W-:Y:S01]  /*3ca0*/  IMAD.MOV.U32 R0, RZ, RZ, 0x1 ;  /* 0x00000001ff007424 */ /* 0x000fe200078e00ff */
[----:B------:R-:W-:Y:S01]  /*3cb0*/  UIADD3 UR41, UPT, UPT, UR41, 0xb0, URZ ;  /* 0x000000b029297890 */ /* 0x000fe2000fffe0ff */
[----:B------:R-:W-:Y:S01]  /*3cc0*/  SHF.L.U32 R3, R11, 0x1f, RZ ;  /* 0x0000001f0b037819 */ /* 0x000fe200000006ff */
[----:B------:R-:W-:-:S03]  /*3cd0*/  UMOV UR4, 0x40 ;  /* 0x0000004000047882 */ /* 0x000fc60000000000 */
[----:B------:R-:W-:Y:S01]  /*3ce0*/  UVIRTCOUNT.DEALLOC.SMPOOL 0x80 ;  /* 0x000000800000784c */ /* 0x000fe20000000000 */
[----:B--2---:R-:W-:Y:S02]  /*3cf0*/  ULEA UR8, UR8, UR4, 0x18 ;  /* 0x0000000408087291 */ /* 0x004fe4000f8ec0ff */
[----:B------:R-:W-:-:S07]  /*3d00*/  ULEA UR4, UR45, UR41, 0x3 ;  /* 0x000000292d047291 */ /* 0x000fce000f8e18ff */
[----:B------:R2:W-:Y:S02]  /*3d10*/  @P0 STS.U8 [UR8+0x1c], R0 ;  /* 0x00001c00ff000988 */ /* 0x0005e40008000008 */
[----:B------:R-:W4:Y:S02]  /*3d20*/  SYNCS.PHASECHK.TRANS64.TRYWAIT P0, [UR4], R3 ;  /* 0x00000003ff0075a7 */ /* 0x000f240008001104 */
[----:B--2-4-:R-:W-:Y:S05]  /*3d30*/  @!P0 BRA `(.L_x_65) ;  /* 0x0000008000648947 */ /* 0x014fea0003800000 */
.L_x_188:
[----:B------:R-:W-:-:S04]  /*3d40*/  UIADD3 UR4, UPT, UPT, UR45, 0x1, URZ ;  /* 0x000000012d047890 */ /* 0x000fc8000fffe0ff */
[----:B------:R-:W-:-:S04]  /*3d50*/  UISETP.NE.AND UP0, UPT, UR4, 0x4, UPT ;  /* 0x000000040400788c */ /* 0x000fc8000bf05270 */
[----:B------:R-:W-:Y:S02]  /*3d60*/  USEL UR6, URZ, 0x1, UP0 ;  /* 0x00000001ff067887 */ /* 0x000fe40008000000 */
[----:B------:R-:W-:-:S04]  /*3d70*/  USEL UR4, UR4, URZ, UP0 ;  /* 0x000000ff04047287 */ /* 0x000fc80008000000 */
[----:B-1----:R-:W-:Y:S01]  /*3d80*/  ULEA UR5, UR4, UR41, 0x3 ;  /* 0x0000002904057291 */ /* 0x002fe2000f8e18ff */
[----:B------:R-:W-:-:S04]  /*3d90*/  LOP3.LUT R2, R11, UR6, RZ, 0x3c, !PT ;  /* 0x000000060b027c12 */ /* 0x000fc8000f8e3cff */
[----:B--2---:R-:W-:-:S04]  /*3da0*/  SHF.L.U32 R3, R2, 0x1f, RZ ;  /* 0x0000001f02037819 */ /* 0x004fc800000006ff */
[----:B------:R-:W1:Y:S02]  /*3db0*/  SYNCS.PHASECHK.TRANS64.TRYWAIT P0, [UR5], R3 ;  /* 0x00000003ff0075a7 */ /* 0x000e640008001105 */
[----:B-1----:R-:W-:Y:S05]  /*3dc0*/  @!P0 BRA `(.L_x_66) ;  /* 0x0000008000588947 */ /* 0x002fea0003800000 */
.L_x_190:
[----:B------:R-:W-:-:S04]  /*3dd0*/  UIADD3 UR4, UPT, UPT, UR4, 0x1, URZ ;  /* 0x0000000104047890 */ /* 0x000fc8000fffe0ff */
[----:B------:R-:W-:-:S04]  /*3de0*/  UISETP.NE.AND UP0, UPT, UR4, 0x4, UPT ;  /* 0x000000040400788c */ /* 0x000fc8000bf05270 */
[----:B------:R-:W-:Y:S02]  /*3df0*/  USEL UR6, URZ, 0x1, UP0 ;  /* 0x00000001ff067887 */ /* 0x000fe40008000000 */
[----:B------:R-:W-:-:S04]  /*3e00*/  USEL UR4, UR4, URZ, UP0 ;  /* 0x000000ff04047287 */ /* 0x000fc80008000000 */
[----:B------:R-:W-:Y:S01]  /*3e10*/  ULEA UR5, UR4, UR41, 0x3 ;  /* 0x0000002904057291 */ /* 0x000fe2000f8e18ff */
[----:B------:R-:W-:-:S04]  /*3e20*/  LOP3.LUT R2, R2, UR6, RZ, 0x3c, !PT ;  /* 0x0000000602027c12 */ /* 0x000fc8000f8e3cff */
[----:B-1----:R-:W-:-:S04]  /*3e30*/  SHF.L.U32 R3, R2, 0x1f, RZ ;  /* 0x0000001f02037819 */ /* 0x002fc800000006ff */
[----:B------:R-:W1:Y:S02]  /*3e40*/  SYNCS.PHASECHK.TRANS64.TRYWAIT P0, [UR5], R3 ;  /* 0x00000003ff0075a7 */ /* 0x000e640008001105 */
[----:B-1----:R-:W-:Y:S05]  /*3e50*/  @!P0 BRA `(.L_x_67) ;  /* 0x00000080004c8947 */ /* 0x002fea0003800000 */
.L_x_192:
[----:B------:R-:W-:-:S04]  /*3e60*/  UIADD3 UR4, UPT, UPT, UR4, 0x1, URZ ;  /* 0x0000000104047890 */ /* 0x000fc8000fffe0ff */
[----:B------:R-:W-:-:S04]  /*3e70*/  UISETP.NE.AND UP0, UPT, UR4, 0x4, UPT ;  /* 0x000000040400788c */ /* 0x000fc8000bf05270 */
[----:B------:R-:W-:Y:S02]  /*3e80*/  USEL UR5, URZ, 0x1, UP0 ;  /* 0x00000001ff057887 */ /* 0x000fe40008000000 */
[----:B------:R-:W-:-:S04]  /*3e90*/  USEL UR4, UR4, URZ, UP0 ;  /* 0x000000ff04047287 */ /* 0x000fc80008000000 */
[----:B------:R-:W-:Y:S01]  /*3ea0*/  ULEA UR4, UR4, UR41, 0x3 ;  /* 0x0000002904047291 */ /* 0x000fe2000f8e18ff */
[----:B-1----:R-:W-:-:S04]  /*3eb0*/  LOP3.LUT R3, R2, UR5, RZ, 0x3c, !PT ;  /* 0x0000000502037c12 */ /* 0x002fc8000f8e3cff */
[----:B------:R-:W-:-:S04]  /*3ec0*/  SHF.L.U32 R3, R3, 0x1f, RZ ;  /* 0x0000001f03037819 */ /* 0x000fc800000006ff */
[----:B------:R-:W1:Y:S02]  /*3ed0*/  SYNCS.PHASECHK.TRANS64.TRYWAIT P0, [UR4], R3 ;  /* 0x00000003ff0075a7 */ /* 0x000e640008001104 */
[----:B-1----:R-:W-:Y:S05]  /*3ee0*/  @!P0 BRA `(.L_x_68) ;  /* 0x0000008000408947 */ /* 0x002fea0003800000 */
.L_x_194:
[----:B------:R-:W-:Y:S01]  /*3ef0*/  NOP ;  /* 0x0000000000007918 */ /* 0x000fe20000000000 */
[----:B-1----:R-:W1:Y:S01]  /*3f00*/  LDS R0, [UR8+0x14] ;  /* 0x00001408ff007984 */ /* 0x002e620008000800 */
[----:B------:R-:W-:Y:S01]  /*3f10*/  ULOP3.LUT UR4, UR65, 0xffff, URZ, 0xc0, !UPT ;  /* 0x0000ffff41047892 */ /* 0x000fe2000f8ec0ff */
[----:B------:R-:W-:Y:S01]  /*3f20*/  UMOV UR5, 0xffff ;  /* 0x0000ffff00057882 */ /* 0x000fe20000000000 */
[----:B------:R-:W-:Y:S02]  /*3f30*/  UMOV UR6, 0x1 ;  /* 0x0000000100067882 */ /* 0x000fe40000000000 */
[----:B------:R-:W-:-:S04]  /*3f40*/  USHF.R.U32.HI UR4, URZ, 0x5, UR4 ;  /* 0x00000005ff047899 */ /* 0x000fc80008011604 */
[----:B------:R-:W-:Y:S02]  /*3f50*/  USHF.L.U32 UR5, UR5, UR4, URZ ;  /* 0x0000000405057299 */ /* 0x000fe400080006ff */
[----:B------:R-:W-:-:S04]  /*3f60*/  USHF.L.U32 UR4, UR6, UR4, URZ ;  /* 0x0000000406047299 */ /* 0x000fc800080006ff */
[----:B-1----:R-:W-:-:S04]  /*3f70*/  LOP3.LUT R0, R0, UR5, RZ, 0xc0, !PT ;  /* 0x0000000500007c12 */ /* 0x002fc8000f8ec0ff */
[----:B------:R-:W-:-:S13]  /*3f80*/  ISETP.NE.AND P0, PT, R0, UR5, PT ;  /* 0x0000000500007c0c */ /* 0x000fda000bf05270 */
[----:B------:R-:W-:Y:S05]  /*3f90*/  @P0 BRA `(.L_x_69) ;  /* 0x0000000000580947 */ /* 0x000fea0003800000 */
[----:B------:R-:W1:Y:S02]  /*3fa0*/  LDS R0, [UR8+0x18] ;  /* 0x00001808ff007984 */ /* 0x000e640008000800 */
[----:B-1----:R-:W-:-:S04]  /*3fb0*/  LOP3.LUT R0, R0, UR4, RZ, 0xc0, !PT ;  /* 0x0000000400007c12 */ /* 0x002fc8000f8ec0ff */
[----:B------:R-:W-:-:S13]  /*3fc0*/  ISETP.NE.AND P0, PT, R0, UR4, PT ;  /* 0x0000000400007c0c */ /* 0x000fda000bf05270 */
[----:B------:R-:W-:Y:S05]  /*3fd0*/  @P0 BRA `(.L_x_70) ;  /* 0x00000000003c0947 */ /* 0x000fea0003800000 */
[----:B------:R-:W1:Y:S01]  /*3fe0*/  S2R R2, SR_LANEID ;  /* 0x0000000000027919 */ /* 0x000e620000000000 */
[----:B------:R-:W-:Y:S01]  /*3ff0*/  ULOP3.LUT UR5, URZ, UR5, URZ, 0x33, !UPT ;  /* 0x00000005ff057292 */ /* 0x000fe2000f8e33ff */
[----:B------:R-:W-:Y:S01]  /*4000*/  LOP3.LUT R4, RZ, UR4, RZ, 0x33, !PT ;  /* 0x00000004ff047c12 */ /* 0x000fe2000f8e33ff */
[----:B------:R-:W-:Y:S02]  /*4010*/  VOTEU.ANY UR4, UPT, PT ;  /* 0x0000000000047886 */ /* 0x000fe400038e0100 */
[----:B------:R-:W-:Y:S01]  /*4020*/  UFLO.U32 UR4, UR4 ;  /* 0x00000004000472bd */ /* 0x000fe200080e0000 */
[----:B------:R-:W2:Y:S01]  /*4030*/  REDUX UR6, R4 ;  /* 0x00000000040673c4 */ /* 0x000ea20000000000 */
[----:B------:R-:W-:-:S06]  /*4040*/  IMAD.U32 R0, RZ, RZ, UR5 ;  /* 0x00000005ff007e24 */ /* 0x000fcc000f8e00ff */
[----:B------:R4:W-:Y:S01]  /*4050*/  UTCATOMSWS.AND URZ, UR5 ;  /* 0x0000000500ff79e3 */ /* 0x0009e20008000000 */
[----:B------:R-:W3:Y:S01]  /*4060*/  REDUX UR7, R0 ;  /* 0x00000000000773c4 */ /* 0x000ee20000000000 */
[----:B-1----:R-:W-:Y:S01]  /*4070*/  ISETP.EQ.U32.AND P0, PT, R2, UR4, PT ;  /* 0x0000000402007c0c */ /* 0x002fe2000bf02070 */
[----:B--2---:R-:W-:Y:S01]  /*4080*/  IMAD.U32 R2, RZ, RZ, UR6 ;  /* 0x00000006ff027e24 */ /* 0x004fe2000f8e00ff */
[----:B---3--:R-:W-:-:S11]  /*4090*/  MOV R3, UR7 ;  /* 0x0000000700037c02 */ /* 0x008fd60008000f00 */
[----:B------:R4:W-:Y:S04]  /*40a0*/  @P0 ATOMS.AND RZ, [UR8+0x14], R3 ;  /* 0x00001403ffff098c */ /* 0x0009e8000a800008 */
[----:B------:R4:W-:Y:S01]  /*40b0*/  @P0 ATOMS.AND RZ, [UR8+0x18], R2 ;  /* 0x00001802ffff098c */ /* 0x0009e2000a800008 */
[----:B------:R-:W-:Y:S05]  /*40c0*/  BRA `(.L_x_71) ;  /* 0x0000000000147947 */ /* 0x000fea0003800000 */
.L_x_70:
[----:B------:R-:W-:Y:S02]  /*40d0*/  MOV R2, 0x40f0 ;  /* 0x000040f000027802 */ /* 0x000fe40000000f00 */
[----:B---3-5:R-:W-:Y:S05]  /*40e0*/  CALL.REL.NOINC `($__internal_0_$__cuda_sm10x_tcgen05_guardrail_trap_col_being_dealloced_not_returned_by_alloc) ;  /* 0x0000008400d87944 */ /* 0x028fea0003c00000 */
[----:B------:R-:W-:Y:S05]  /*40f0*/  BRA `(.L_x_71) ;  /* 0x0000000000087947 */ /* 0x000fea0003800000 */
.L_x_69:
[----:B------:R-:W-:Y:S02]  /*4100*/  MOV R2, 0x4120 ;  /* 0x0000412000027802 */ /* 0x000fe40000000f00 */
[----:B---3-5:R-:W-:Y:S05]  /*4110*/  CALL.REL.NOINC `($__internal_2_$__cuda_sm10x_tcgen05_guardrail_trap_unallocated_columns_being_dealloced) ;  /* 0x0000008400e47944 */ /* 0x028fea0003c00000 */
.L_x_71:
[----:B------:R-:W-:Y:S01]  /*4120*/  NOP ;  /* 0x0000000000007918 */ /* 0x000fe20000000000 */
[----:B----4-:R-:W-:Y:S05]  /*4130*/  EXIT ;  /* 0x000000000000794d */ /* 0x010fea0003800000 */
.L_x_53:
[----:B------:R-:W-:-:S09]  /*4140*/  UISETP.NE.OR UP0, UPT, UR18, 0x3, !UP3 ;  /* 0x000000031200788c */ /* 0x000fd2000df05670 */
[----:B------:R-:W-:Y:S05]  /*4150*/  BRA.U UP0, `(.L_x_72) ;  /* 0x0000001900007547 */ /* 0x000fea000b800000 */
[----:B------:R-:W2:Y:S01]  /*4160*/  LDCU.64 UR4, c[0x0][0x888] ;  /* 0x00011100ff0477ac */ /* 0x000ea20008000a00 */
[----:B------:R-:W3:Y:S01]  /*4170*/  LDC.64 R12, c[0x0][0x348] ;  /* 0x0000d200ff0c7b82 */ /* 0x000ee20000000a00 */
[----:B------:R-:W-:Y:S01]  /*4180*/  HFMA2 R10, -RZ, RZ, 0, 0 ;  /* 0x00000000ff0a7431 */ /* 0x000fe200000001ff */
[----:B------:R-:W-:Y:S01]  /*4190*/  MOV R9, RZ ;  /* 0x000000ff00097202 */ /* 0x000fe20000000f00 */
[----:B------:R-:W4:Y:S01]  /*41a0*/  LDCU UR38, c[0x0][0x370] ;  /* 0x00006e00ff2677ac */ /* 0x000f220008000800 */
[----:B------:R-:W-:Y:S01]  /*41b0*/  HFMA2 R3, -RZ, RZ, 0, 0.0078125 ;  /* 0x00002000ff037431 */ /* 0x000fe200000001ff */
[----:B------:R-:W4:Y:S01]  /*41c0*/  LDCU.128 UR48, c[0x0][0xb10] ;  /* 0x00016200ff3077ac */ /* 0x000f220008000c00 */
[----:B------:R-:W1:Y:S01]  /*41d0*/  LDCU UR37, c[0x0][0x374] ;  /* 0x00006e80ff2577ac */ /* 0x000e620008000800 */
[----:B------:R-:W1:Y:S01]  /*41e0*/  LDCU.64 UR30, c[0x0][0x890] ;  /* 0x00011200ff1e77ac */ /* 0x000e620008000a00 */
[----:B--2---:R-:W-:Y:S01]  /*41f0*/  UISETP.NE.U32.AND UP0, UPT, UR4, URZ, UPT ;  /* 0x000000ff0400728c */ /* 0x004fe2000bf05070 */
[----:B------:R-:W2:Y:S01]  /*4200*/  LDCU UR15, c[0x0][0xb0c] ;  /* 0x00016180ff0f77ac */ /* 0x000ea20008000800 */
[----:B------:R-:W3:Y:S01]  /*4210*/  LDCU UR53, c[0x0][0xb20] ;  /* 0x00016400ff3577ac */ /* 0x000ee20008000800 */
[----:B------:R-:W3:Y:S01]  /*4220*/  LDCU UR4, c[0x0][0xb30] ;  /* 0x00016600ff0477ac */ /* 0x000ee20008000800 */
[----:B----4-:R-:W-:-:S02]  /*4230*/  UIMAD.WIDE.U32 UR6, UR38, UR48, URZ ;  /* 0x00000030260672a5 */ /* 0x010fc4000f8e00ff */
[----:B-1----:R-:W-:Y:S02]  /*4240*/  UIMAD.WIDE.U32 UR8, UR37, UR51, URZ ;  /* 0x00000033250872a5 */ /* 0x002fe4000f8e00ff */
[----:B------:R-:W-:Y:S01]  /*4250*/  UISETP.NE.AND.EX UP6, UPT, UR5, URZ, UPT, UP0 ;  /* 0x000000ff0500728c */ /* 0x000fe2000bfc5300 */
[----:B------:R-:W-:Y:S01]  /*4260*/  UMOV UR21, 0x400 ;  /* 0x0000040000157882 */ /* 0x000fe20000000000 */
[----:B------:R-:W-:Y:S02]  /*4270*/  UISETP.NE.AND UP0, UPT, UR45, 0x1, UPT ;  /* 0x000000012d00788c */ /* 0x000fe4000bf05270 */
[----:B------:R-:W-:Y:S02]  /*4280*/  UISETP.NE.U32.AND UP0, UPT, UR30, URZ, UPT ;  /* 0x000000ff1e00728c */ /* 0x000fe4000bf05070 */
[----:B------:R-:W-:Y:S02]  /*4290*/  ULEA UR21, UR52, UR21, 0x18 ;  /* 0x0000001534157291 */ /* 0x000fe4000f8ec0ff */
[----:B------:R-:W-:Y:S01]  /*42a0*/  USEL UR39, URZ, 0x1, UP5 ;  /* 0x00000001ff277887 */ /* 0x000fe2000a800000 */
[----:B------:R-:W-:Y:S01]  /*42b0*/  UMOV UR6, UR7 ;  /* 0x0000000700067c82 */ /* 0x000fe20008000000 */
[----:B------:R-:W-:Y:S01]  /*42c0*/  UMOV UR46, UR9 ;  /* 0x00000009002e7c82 */ /* 0x000fe20008000000 */
[----:B------:R-:W-:-:S02]  /*42d0*/  UISETP.GE.AND UP2, UPT, UR45, 0x1, UPT ;  /* 0x000000012d00788c */ /* 0x000fc4000bf46270 */
[----:B------:R-:W-:Y:S02]  /*42e0*/  UISETP.NE.AND.EX UP5, UPT, UR31, URZ, UPT, UP0 ;  /* 0x000000ff1f00728c */ /* 0x000fe4000bfa5300 */
[----:B------:R-:W-:Y:S01]  /*42f0*/  UPLOP3.LUT UP3, UPT, UPT, UPT, UPT, 0x40, 0x4 ;  /* 0x000000000004789c */ /* 0x000fe20003f6e870 */
[----:B------:R-:W1:Y:S01]  /*4300*/  LDCU.64 UR22, c[0x0][0xb28] ;  /* 0x00016500ff1677ac */ /* 0x000e620008000a00 */
[----:B--2---:R-:W-:Y:S02]  /*4310*/  UISETP.NE.AND UP2, UPT, UR15, 0x1, UPT ;  /* 0x000000010f00788c */ /* 0x004fe4000bf45270 */
[----:B------:R-:W-:Y:S02]  /*4320*/  UIADD3 UR41, UPT, UPT, UR21, 0x20, URZ ;  /* 0x0000002015297890 */ /* 0x000fe4000fffe0ff */
[----:B------:R-:W-:Y:S02]  /*4330*/  UIADD3 UR33, UPT, UPT, UR21, 0x28, URZ ;  /* 0x0000002815217890 */ /* 0x000fe4000fffe0ff */
[----:B------:R-:W-:-:S02]  /*4340*/  UIADD3 UR25, UPT, UPT, UR21, 0x30, URZ ;  /* 0x0000003015197890 */ /* 0x000fc4000fffe0ff */
[----:B------:R-:W-:Y:S02]  /*4350*/  UIADD3 UR17, UPT, UPT, UR21, 0x38, URZ ;  /* 0x0000003815117890 */ /* 0x000fe4000fffe0ff */
[----:B------:R-:W-:Y:S02]  /*4360*/  USHF.R.U32.HI UR47, URZ, UR49, UR6 ;  /* 0x00000031ff2f7299 */ /* 0x000fe40008011606 */
[----:B---3--:R-:W-:Y:S02]  /*4370*/  USHF.R.U32.HI UR46, URZ, UR53, UR46 ;  /* 0x00000035ff2e7299 */ /* 0x008fe4000801162e */
[----:B------:R-:W-:Y:S02]  /*4380*/  UISETP.NE.AND UP0, UPT, UR50, 0x1, UPT ;  /* 0x000000013200788c */ /* 0x000fe4000bf05270 */
[----:B------:R-:W-:-:S11]  /*4390*/  UISETP.NE.AND UP4, UPT, UR4, 0x1, UPT ;  /* 0x000000010400788c */ /* 0x000fd6000bf85270 */
.L_x_87:
[C---:B------:R-:W-:Y:S02]  /*43a0*/  LEA R8, R10.reuse, UR21, 0x3 ;  /* 0x000000150a087c11 */ /* 0x040fe4000f8e18ff */
[----:B------:R-:W-:Y:S02]  /*43b0*/  SHF.L.U32 R5, R9, 0x1f, RZ ;  /* 0x0000001f09057819 */ /* 0x000fe400000006ff */
[----:B------:R-:W-:Y:S02]  /*43c0*/  LEA R6, R10, UR21, 0x4 ;  /* 0x000000150a067c11 */ /* 0x000fe4000f8e20ff */
[----:B--2---:R-:W2:Y:S02]  /*43d0*/  SYNCS.PHASECHK.TRANS64.TRYWAIT P0, [R8+URZ+0x70], R5 ;  /* 0x00007005080075a7 */ /* 0x004ea400080011ff */
[----:B--2---:R-:W-:Y:S05]  /*43e0*/  @!P0 BRA `(.L_x_73) ;  /* 0x0000007c00188947 */ /* 0x004fea0003800000 */
.L_x_195:
[----:B--2---:R-:W2:Y:S01]  /*43f0*/  LDS.128 R4, [R6+0x100] ;  /* 0x0001000006047984 */ /* 0x004ea20000000c00 */
[----:B------:R-:W-:Y:S01]  /*4400*/  UISETP.GE.AND UP0, UPT, UR45, 0x1, UPT ;  /* 0x000000012d00788c */ /* 0x000fe2000bf06270 */
[----:B------:R-:W-:Y:S01]  /*4410*/  @!PT LDS RZ, [RZ] ;  /* 0x00000000fffff984 */ /* 0x000fe20000000800 */
[----:B------:R-:W-:Y:S01]  /*4420*/  @!PT LDS RZ, [RZ] ;  /* 0x00000000fffff984 */ /* 0x000fe20000000800 */
[----:B------:R-:W-:Y:S01]  /*4430*/  @!PT LDS RZ, [RZ] ;  /* 0x00000000fffff984 */ /* 0x000fe20000000800 */
[----:B------:R-:W-:Y:S01]  /*4440*/  @!PT LDS RZ, [RZ] ;  /* 0x00000000fffff984 */ /* 0x000fe20000000800 */
[----:B------:R3:W-:Y:S06]  /*4450*/  MEMBAR.ALL.CTA ;  /* 0x0000000000007992 */ /* 0x0007ec0000008000 */
[----:B---3--:R-:W3:Y:S01]  /*4460*/  FENCE.VIEW.ASYNC.S ;  /* 0x00000000000073c6 */ /* 0x008ee20000000000 */
[----:B--2---:R-:W-:Y:S11]  /*4470*/  LOP3.LUT P0, RZ, R6, 0x1, RZ, 0xc0, !PT ;  /* 0x0000000106ff7812 */ /* 0x004ff6000780c0ff */
[----:B------:R-:W-:Y:S02]  /*4480*/  @!UPT UIADD3 URZ, UPT, UPT, URZ, URZ, URZ ;  /* 0x000000fffffff290 */ /* 0x000fe4000fffe0ff */
[----:B---3--:R-:W-:Y:S01]  /*4490*/  VOTEU.ANY UP2, P0 ;  /* 0x0000000000ff7886 */ /* 0x008fe20000040100 */
[----:B------:R-:W-:Y:S11]  /*44a0*/  PLOP3.LUT P0, PT, PT, PT, UP2, 0x80, 0x8 ;  /* 0x000000000008781c */ /* 0x000ff60003f0f028 */
[----:B------:R-:W-:Y:S02]  /*44b0*/  @!UPT UIADD3 URZ, UPT, UPT, URZ, URZ, URZ ;  /* 0x000000fffffff290 */ /* 0x000fe4000fffe0ff */
[----:B------:R-:W-:Y:S02]  /*44c0*/  @P0 SHF.R.U32.HI R0, RZ, 0x10, R5 ;  /* 0x00000010ff000819 */ /* 0x000fe40000011605 */
[----:B------:R-:W-:Y:S02]  /*44d0*/  @P0 MOV R2, R4 ;  /* 0x0000000400020202 */ /* 0x000fe40000000f00 */
[----:B------:R-:W-:Y:S01]  /*44e0*/  @P0 R2UR UR4, R0 ;  /* 0x00000000000402ca */ /* 0x000fe200000e0000 */
[----:B------:R-:W-:Y:S01]  /*44f0*/  VIADD R0, R8, 0x80 ;  /* 0x0000008008007836 */ /* 0x000fe20000000000 */
[----:B------:R-:W-:Y:S02]  /*4500*/  @P0 LOP3.LUT R4, R5, 0xffff, RZ, 0xc0, !PT ;  /* 0x0000ffff05040812 */ /* 0x000fe400078ec0ff */
[----:B------:R-:W-:Y:S02]  /*4510*/  @P0 R2UR UR6, R2 ;  /* 0x00000000020602ca */ /* 0x000fe400000e0000 */
[----:B------:R-:W-:Y:S02]  /*4520*/  PRMT R0, RZ, 0x654, R0 ;  /* 0x00000654ff007816 */ /* 0x000fe40000000000 */
[----:B------:R-:W-:Y:S02]  /*4530*/  @P0 R2UR UR5, R4 ;  /* 0x00000000040502ca */ /* 0x000fe400000e0000 */
[----:B------:R2:W-:Y:S03]  /*4540*/  SYNCS.ARRIVE.TRANS64.RED.A1T0 RZ, [R0+URZ], RZ ;  /* 0x000000ff00ff79a7 */ /* 0x0005e600081004ff */
[----:B------:R-:W-:Y:S04]  /*4550*/  @UP2 UMOV UR29, UR4 ;  /* 0x00000004001d2c82 */ /* 0x000fe80008000000 */
[----:B------:R-:W-:Y:S04]  /*4560*/  @UP2 UMOV UR14, UR6 ;  /* 0x00000006000e2c82 */ /* 0x000fe80008000000 */
[----:B------:R-:W-:Y:S01]  /*4570*/  @UP2 UMOV UR13, UR5 ;  /* 0x00000005000d2c82 */ /* 0x000fe20008000000 */
[----:B------:R-:W-:Y:S05]  /*4580*/  BRA.U !UP0, `(.L_x_74) ;  /* 0x0000000108c07547 */ /* 0x000fea000b800000 */
[----:B------:R-:W-:Y:S02]  /*4590*/  UIMAD.WIDE.U32 UR18, UR13, UR51, URZ ;  /* 0x000000330d1272a5 */ /* 0x000fe4000f8e00ff */
[----:B------:R-:W-:Y:S02]  /*45a0*/  UP2UR UR16, UPR, URZ, 0x4 ;  /* 0x00000004ff107883 */ /* 0x000fe40008000000 */
[----:B------:R-:W-:Y:S02]  /*45b0*/  UISETP.NE.AND UP2, UPT, UR50, 0x1, UPT ;  /* 0x000000013200788c */ /* 0x000fe4000bf45270 */
[----:B------:R-:W-:Y:S02]  /*45c0*/  UIMAD.WIDE.U32 UR26, UR14, UR48, URZ ;  /* 0x000000300e1a72a5 */ /* 0x000fe4000f8e00ff */
[----:B------:R-:W-:Y:S02]  /*45d0*/  USEL UR4, UR37, UR46, !UP2 ;  /* 0x0000002e25047287 */ /* 0x000fe4000d000000 */
[----:B------:R-:W-:Y:S02]  /*45e0*/  UISETP.NE.AND UP0, UPT, UR15, 0x1, UPT ;  /* 0x000000010f00788c */ /* 0x000fe4000bf05270 */
[----:B------:R-:W-:Y:S02]  /*45f0*/  UP2UR UR20, UPR, URZ, 0x2 ;  /* 0x00000002ff147883 */ /* 0x000fe40008000000 */
[----:B------:R-:W-:Y:S02]  /*4600*/  UISETP.NE.AND UP1, UPT, UR45, 0x1, UPT ;  /* 0x000000012d00788c */ /* 0x000fe4000bf25270 */
[----:B-1----:R-:W-:Y:S02]  /*4610*/  UIMAD.WIDE.U32 UR8, UR4, UR22, URZ ;  /* 0x00000016040872a5 */ /* 0x002fe4000f8e00ff */
[----:B------:R-:W-:Y:S01]  /*4620*/  USEL UR7, UR38, UR47, !UP0 ;  /* 0x0000002f26077287 */ /* 0x000fe2000c000000 */
[----:B------:R-:W-:Y:S02]  /*4630*/  UMOV UR5, UR19 ;  /* 0x0000001300057c82 */ /* 0x000fe40008000000 */
[----:B------:R-:W-:Y:S02]  /*4640*/  USHF.R.U32.HI UR6, URZ, UR53, UR5 ;  /* 0x00000035ff067299 */ /* 0x000fe40008011605 */
[----:B------:R-:W-:Y:S02]  /*4650*/  UIMAD.WIDE.U32 UR10, UR7, UR22, URZ ;  /* 0x00000016070a72a5 */ /* 0x000fe4000f8e00ff */
[----:B------:R-:W-:Y:S02]  /*4660*/  USEL UR6, UR13, UR6, !UP2 ;  /* 0x000000060d067287 */ /* 0x000fe4000d000000 */
[----:B------:R-:W-:Y:S01]  /*4670*/  UISETP.NE.AND UP2, UPT, UR16, URZ, UPT ;  /* 0x000000ff1000728c */ /* 0x000fe2000bf45270 */
[----:B------:R-:W-:Y:S02]  /*4680*/  UMOV UR5, UR27 ;  /* 0x0000001b00057c82 */ /* 0x000fe40008000000 */
[----:B------:R-:W-:Y:S03]  /*4690*/  USHF.R.U32.HI UR12, URZ, UR49, UR5 ;  /* 0x00000031ff0c7299 */ /* 0x000fe60008011605 */
[----:B------:R-:W-:Y:S02]  /*46a0*/  UMOV UR5, UR9 ;  /* 0x0000000900057c82 */ /* 0x000fe40008000000 */
[----:B------:R-:W-:Y:S03]  /*46b0*/  @UP1 USHF.R.U32.HI UR4, URZ, UR23, UR5 ;  /* 0x00000017ff041299 */ /* 0x000fe60008011605 */
[----:B------:R-:W-:Y:S01]  /*46c0*/  UMOV UR5, UR11 ;  /* 0x0000000b00057c82 */ /* 0x000fe20008000000 */
[----:B------:R-:W-:Y:S02]  /*46d0*/  UIMAD UR4, UR45, UR4, URZ ;  /* 0x000000042d0472a4 */ /* 0x000fe4000f8e02ff */
[----:B------:R-:W-:Y:S02]  /*46e0*/  @UP1 USHF.R.U32.HI UR7, URZ, UR23, UR5 ;  /* 0x00000017ff071299 */ /* 0x000fe40008011605 */
[----:B------:R-:W-:Y:S02]  /*46f0*/  USEL UR5, UR14, UR12, !UP0 ;  /* 0x0000000c0e057287 */ /* 0x000fe4000c000000 */
[----:B------:R-:W-:Y:S02]  /*4700*/  UIMAD.WIDE.U32 UR10, UR6, UR22, URZ ;  /* 0x00000016060a72a5 */ /* 0x000fe4000f8e00ff */
[----:B------:R-:W-:Y:S02]  /*4710*/  UIMAD UR8, UR45, UR7, URZ ;  /* 0x000000072d0872a4 */ /* 0x000fe4000f8e02ff */
[----:B------:R-:W-:Y:S03]  /*4720*/  UISETP.GE.AND UP0, UPT, UR6, UR4, UPT ;  /* 0x000000040600728c */ /* 0x000fe6000bf06270 */
[----:B------:R-:W-:Y:S01]  /*4730*/  UMOV UR4, UR11 ;  /* 0x0000000b00047c82 */ /* 0x000fe20008000000 */
[----:B------:R-:W-:Y:S02]  /*4740*/  UISETP.GE.OR UP0, UPT, UR5, UR8, UP0 ;  /* 0x000000080500728c */ /* 0x000fe40008706670 */
[----:B------:R-:W-:Y:S02]  /*4750*/  USHF.R.U32.HI UR4, URZ, UR23, UR4 ;  /* 0x00000017ff047299 */ /* 0x000fe40008011604 */
[----:B------:R-:W-:Y:S02]  /*4760*/  UIMAD.WIDE.U32 UR8, UR5, UR22, URZ ;  /* 0x00000016050872a5 */ /* 0x000fe4000f8e00ff */
[----:B------:R-:W-:Y:S04]  /*4770*/  USEL UR10, UR6, UR4, !UP1 ;  /* 0x00000004060a7287 */ /* 0x000fe8000c800000 */
[----:B------:R-:W-:Y:S01]  /*4780*/  UIADD3 UR11, UPT, UPT, -UR10, URZ, URZ ;  /* 0x000000ff0a0b7290 */ /* 0x000fe2000fffe1ff */
[----:B------:R-:W-:Y:S02]  /*4790*/  @!UP0 UMOV UR4, UR9 ;  /* 0x0000000900048c82 */ /* 0x000fe40008000000 */
[----:B------:R-:W-:Y:S02]  /*47a0*/  @!UP0 USHF.R.U32.HI UR4, URZ, UR23, UR4 ;  /* 0x00000017ff048299 */ /* 0x000fe40008011604 */
[----:B------:R-:W-:Y:S02]  /*47b0*/  UIMAD UR8, UR45, UR11, UR6 ;  /* 0x0000000b2d0872a4 */ /* 0x000fe4000f8e0206 */
[----:B------:R-:W-:Y:S02]  /*47c0*/  @!UP0 USEL UR4, UR5, UR4, !UP1 ;  /* 0x0000000405048287 */ /* 0x000fe4000c800000 */
[----:B------:R-:W-:Y:S02]  /*47d0*/  UISETP.NE.AND UP1, UPT, UR20, URZ, UPT ;  /* 0x000000ff1400728c */ /* 0x000fe4000bf25270 */
[----:B------:R-:W-:Y:S02]  /*47e0*/  @!UP0 UIMAD UR7, UR7, UR8, UR4 ;  /* 0x00000008070782a4 */ /* 0x000fe4000f8e0204 */
[----:B------:R-:W-:Y:S02]  /*47f0*/  @!UP0 UIADD3 UR9, UPT, UPT, UR10, -UR4, URZ ;  /* 0x800000040a098290 */ /* 0x000fe4000fffe0ff */
[----:B------:R-:W-:Y:S02]  /*4800*/  UIADD3 UR8, UPT, UPT, -UR6, URZ, URZ ;  /* 0x000000ff06087290 */ /* 0x000fe4000fffe1ff */
[----:B------:R-:W-:Y:S02]  /*4810*/  UIADD3 UR4, UPT, UPT, -UR5, URZ, URZ ;  /* 0x000000ff05047290 */ /* 0x000fe4000fffe1ff */
[----:B------:R-:W-:Y:S03]  /*4820*/  @!UP0 UIMAD UR6, UR9, UR45, UR5 ;  /* 0x0000002d090682a4 */ /* 0x000fe6000f8e0205 */
[----:B------:R-:W-:Y:S01]  /*4830*/  @!UP0 UMOV UR5, UR7 ;  /* 0x0000000700058c82 */ /* 0x000fe20008000000 */
[----:B------:R-:W-:Y:S02]  /*4840*/  UIMAD UR7, UR15, UR4, UR14 ;  /* 0x000000040f0772a4 */ /* 0x000fe4000f8e020e */
[----:B------:R-:W-:Y:S02]  /*4850*/  UIMAD UR4, UR50, UR8, UR13 ;  /* 0x00000008320472a4 */ /* 0x000fe4000f8e020d */
[----:B------:R-:W-:Y:S02]  /*4860*/  UIMAD UR14, UR5, UR15, UR7 ;  /* 0x0000000f050e72a4 */ /* 0x000fe4000f8e0207 */
[----:B------:R-:W-:Y:S11]  /*4870*/  UIMAD UR13, UR6, UR50, UR4 ;  /* 0x00000032060d72a4 */ /* 0x000ff6000f8e0204 */
[----:B------:R-:W-:Y:S01]  /*4880*/  @!UPT UIADD3 URZ, UPT, UPT, URZ, URZ, URZ ;  /* 0x000000fffffff290 */ /* 0x000fe2000fffe0ff */
.L_x_74:
[----:B------:R-:W3:Y:S01]  /*4890*/  @!UP4 LDCU.128 UR8, c[0x0][0xb10] ;  /* 0x00016200ff08c7ac */ /* 0x000ee20008000c00 */
[----:B------:R-:W-:Y:S01]  /*48a0*/  IMAD.MOV.U32 R5, RZ, RZ, 0x1 ;  /* 0x00000001ff057424 */ /* 0x000fe200078e00ff */
[----:B------:R-:W-:Y:S04]  /*48b0*/  ISETP.NE.U32.AND P0, PT, RZ, UR30, PT ;  /* 0x0000001eff007c0c */ /* 0x000fe8000bf05070 */
[----:B------:R-:W-:Y:S01]  /*48c0*/  ISETP.NE.AND.EX P0, PT, RZ, UR31, PT, P0 ;  /* 0x0000001fff007c0c */ /* 0x000fe2000bf05300 */
[----:B------:R-:W4:Y:S01]  /*48d0*/  @!UP4 LDCU UR5, c[0x0][0xb0c] ;  /* 0x00016180ff05c7ac */ /* 0x000f220008000800 */
[----:B------:R-:W-:Y:S01]  /*48e0*/  SHF.L.U32 R5, R5, 0x1f, RZ ;  /* 0x0000001f05057819 */ /* 0x000fe200000006ff */
[----:B------:R-:W-:Y:S02]  /*48f0*/  USHF.L.U32 UR43, UR24, 0x6, URZ ;  /* 0x00000006182b7899 */ /* 0x000fe400080006ff */
[----:B------:R-:W-:Y:S02]  /*4900*/  USHF.L.U32 UR42, UR28, 0x8, URZ ;  /* 0x000000081c2a7899 */ /* 0x000fe400080006ff */
[----:B---3--:R-:W-:Y:S07]  /*4910*/  UIMAD.WIDE.U32 UR6, UR14, UR8, URZ ;  /* 0x000000080e0672a5 */ /* 0x008fee000f8e00ff */
[----:B------:R-:W-:Y:S01]  /*4920*/  @!UP4 UMOV UR4, UR7 ;  /* 0x000000070004cc82 */ /* 0x000fe20008000000 */
[----:B----4-:R-:W-:Y:S02]  /*4930*/  @!UP4 UISETP.NE.AND UP0, UPT, UR5, 0x1, UPT ;  /* 0x000000010500c88c */ /* 0x010fe4000bf05270 */
[----:B------:R-:W-:Y:S02]  /*4940*/  @!UP4 USHF.R.U32.HI UR4, URZ, UR9, UR4 ;  /* 0x00000009ff04c299 */ /* 0x000fe40008011604 */
[----:B------:R-:W-:Y:S02]  /*4950*/  UIMAD.WIDE.U32 UR6, UR13, UR11, URZ ;  /* 0x0000000b0d0672a5 */ /* 0x000fe4000f8e00ff */
[----:B------:R-:W-:Y:S02]  /*4960*/  @!UP4 USEL UR8, UR14, UR4, !UP0 ;  /* 0x000000040e08c287 */ /* 0x000fe4000c000000 */
[----:B------:R-:W-:Y:S03]  /*4970*/  @!UP4 UISETP.NE.AND UP0, UPT, UR10, 0x1, UPT ;  /* 0x000000010a00c88c */ /* 0x000fe6000bf05270 */
[----:B------:R-:W-:Y:S02]  /*4980*/  @!UP4 UMOV UR6, UR7 ;  /* 0x000000070006cc82 */ /* 0x000fe40008000000 */
[----:B------:R-:W3:Y:S02]  /*4990*/  @!UP4 LDCU UR4, c[0x0][0xb20] ;  /* 0x00016400ff04c7ac */ /* 0x000ee40008000800 */
[----:B---3--:R-:W-:Y:S04]  /*49a0*/  @!UP4 USHF.R.U32.HI UR6, URZ, UR4, UR6 ;  /* 0x00000004ff06c299 */ /* 0x008fe80008011606 */
[----:B------:R-:W-:Y:S04]  /*49b0*/  @!UP4 USEL UR6, UR13, UR6, !UP0 ;  /* 0x000000060d06c287 */ /* 0x000fe8000c000000 */
[----:B------:R-:W-:Y:S02]  /*49c0*/  @!UP4 UIADD3 UR4, UPT, UPT, -UR8, UR6, URZ ;  /* 0x000000060804c290 */ /* 0x000fe4000fffe1ff */
[----:B------:R-:W-:Y:S02]  /*49d0*/  @!UP4 UIADD3 UR6, UPT, UPT, UR8, -UR6, URZ ;  /* 0x800000060806c290 */ /* 0x000fe4000fffe0ff */
[----:B------:R-:W-:Y:S02]  /*49e0*/  @!UP4 UIMAD UR14, UR4, UR5, UR14 ;  /* 0x00000005040ec2a4 */ /* 0x000fe4000f8e020e */
[----:B------:R-:W-:Y:S01]  /*49f0*/  @!UP4 UIMAD UR13, UR6, UR10, UR13 ;  /* 0x0000000a060dc2a4 */ /* 0x000fe2000f8e020d */
[----:B------:R-:W-:Y:S11]  /*4a00*/  BRA.U UP3, `(.L_x_75) ;  /* 0x0000000103107547 */ /* 0x000ff6000b800000 */
[----:B--2---:R-:W-:Y:S04]  /*4a10*/  MOV R0, UR39 ;  /* 0x0000002700007c02 */ /* 0x004fe80008000f00 */
[----:B------:R-:W-:Y:S04]  /*4a20*/  SHF.L.U32 R7, R0, 0x1f, RZ ;  /* 0x0000001f00077819 */ /* 0x000fe800000006ff */
[----:B------:R-:W2:Y:S02]  /*4a30*/  SYNCS.PHASECHK.TRANS64.TRYWAIT P1, [UR21+0x68], R7 ;  /* 0x00006807ff0075a7 */ /* 0x000ea40008021115 */
[----:B--2---:R-:W-:Y:S05]  /*4a40*/  @!P1 BRA `(.L_x_76) ;  /* 0x0000007400949947 */ /* 0x004fea0003800000 */
.L_x_75:
[----:B------:R-:W-:Y:S05]  /*4a50*/  BRA.U !UP5, `(.L_x_77) ;  /* 0x000000010d387547 */ /* 0x000fea000b800000 */
[----:B------:R-:W-:Y:S01]  /*4a60*/  UPLOP3.LUT UP1, UPT, UPT, UPT, UP6, 0x80, 0x8 ;  /* 0x000000000008789c */ /* 0x000fe20003f2f060 */
[----:B--2---:R-:W-:Y:S01]  /*4a70*/  HFMA2 R0, -RZ, RZ, 0, 5.9604644775390625e-08 ;  /* 0x00000001ff007431 */ /* 0x004fe200000001ff */
[----:B------:R-:W2:Y:S01]  /*4a80*/  LDCU.64 UR8, c[0x0][0x358] ;  /* 0x00006b00ff0877ac */ /* 0x000ea20008000a00 */
[----:B------:R-:W-:Y:S03]  /*4a90*/  IMAD.MOV.U32 R57, RZ, RZ, 0x1 ;  /* 0x00000001ff397424 */ /* 0x000fe600078e00ff */
[----:B------:R-:W-:Y:S05]  /*4aa0*/  PLOP3.LUT P1, PT, PT, PT, UP1, 0x80, 0x8 ;  /* 0x000000000008781c */ /* 0x000fea0003f2f018 */
[----:B------:R-:W3:Y:S01]  /*4ab0*/  @UP1 LDCU.64 UR4, c[0x0][0x888] ;  /* 0x00011100ff0417ac */ /* 0x000ee20008000a00 */
[----:B------:R-:W-:Y:S07]  /*4ac0*/  @UP1 UIMAD UR6, UR36, UR30, URZ ;  /* 0x0000001e240612a4 */ /* 0x000fee000f8e02ff */
[----:B------:R-:W-:Y:S01]  /*4ad0*/  @!P1 PRMT R57, R0, 0x7610, R57 ;  /* 0x0000761000399816 */ /* 0x000fe20000000039 */
[----:B---3--:R-:W-:Y:S06]  /*4ae0*/  @UP1 UIMAD.WIDE UR4, UR6, 0x4, UR4 ;  /* 0x00000004060418a5 */ /* 0x008fec000f8e0204 */
[----:B------:R-:W-:Y:S01]  /*4af0*/  IMAD.U32 R6, RZ, RZ, UR4 ;  /* 0x00000004ff067e24 */ /* 0x000fe2000f8e00ff */
[----:B------:R-:W-:Y:S04]  /*4b00*/  MOV R7, UR5 ;  /* 0x0000000500077c02 */ /* 0x000fe80008000f00 */
[----:B------:R-:W3:Y:S01]  /*4b10*/  @!UP1 LDCU UR4, c[0x0][0x880] ;  /* 0x00011000ff0497ac */ /* 0x000ee20008000800 */
[----:B--2--5:R4:W5:Y:S02]  /*4b20*/  @P1 LDG.E R27, desc[UR8][R6.64] ;  /* 0x00000008061b1981 */ /* 0x024964000c1e1900 */
[----:B---34-:R-:W-:Y:S07]  /*4b30*/  @!P1 IMAD.U32 R27, RZ, RZ, UR4 ;  /* 0x00000004ff1b9e24 */ /* 0x018fee000f8e00ff */
.L_x_77:
[----:B-----5:R-:W-:Y:S01]  /*4b40*/  @!P0 FSETP.EQ.AND P2, PT, R27, RZ, PT ;  /* 0x000000ff1b00820b */ /* 0x020fe20003f42000 */
[----:B------:R-:W-:Y:S01]  /*4b50*/  @!UPT UIADD3 URZ, UPT, UPT, URZ, URZ, URZ ;  /* 0x000000fffffff290 */ /* 0x000fe2000fffe0ff */
[----:B------:R-:W-:Y:S11]  /*4b60*/  @!P0 BRA `(.L_x_78) ;  /* 0x0000000000148947 */ /* 0x000ff60003800000 */
[----:B------:R-:W-:Y:S02]  /*4b70*/  LOP3.LUT P0, RZ, R57, 0xff, RZ, 0xc0, !PT ;  /* 0x000000ff39ff7812 */ /* 0x000fe4000780c0ff */
[----:B------:R-:W-:Y:S04]  /*4b80*/  PLOP3.LUT P2, PT, PT, PT, UP1, 0x80, 0x8 ;  /* 0x000000000008781c */ /* 0x000fe80003f4f018 */
[----:B------:R-:W-:Y:S07]  /*4b90*/  PLOP3.LUT P2, PT, P2, PT, PT, 0x8, 0x80 ;  /* 0x000000000080781c */ /* 0x000fee000174e170 */
[----:B------:R-:W-:Y:S11]  /*4ba0*/  @P0 FSETP.EQ.AND P2, PT, R27, RZ, PT ;  /* 0x000000ff1b00020b */ /* 0x000ff60003f42000 */
[----:B------:R-:W-:Y:S02]  /*4bb0*/  @!UPT UIADD3 URZ, UPT, UPT, URZ, URZ, URZ ;  /* 0x000000fffffff290 */ /* 0x000fe4000fffe0ff */
.L_x_78:
[----:B------:R-:W3:Y:S01]  /*4bc0*/  SYNCS.PHASECHK.TRANS64.TRYWAIT P0, [UR21+0x40], R5 ;  /* 0x00004005ff0075a7 */ /* 0x000ee20008001115 */
[----:B------:R-:W-:Y:S04]  /*4bd0*/  ELECT P1, URZ, PT ;  /* 0x0000000000ff782f */ /* 0x000fe80003820000 */
[----:B------:R-:W-:Y:S01]  /*4be0*/  PLOP3.LUT P1, PT, P2, P1, PT, 0xf2, 0x2f ;  /* 0x00000000002f781c */ /* 0x000fe20001723e72 */
[----:B------:R-:W-:Y:S01]  /*4bf0*/  @!UPT UIADD3 URZ, UPT, UPT, URZ, URZ, URZ ;  /* 0x000000fffffff290 */ /* 0x000fe2000fffe0ff */
[----:B---3--:R-:W-:Y:S11]  /*4c00*/  @!P0 BRA `(.L_x_79) ;  /* 0x00000074003c8947 */ /* 0x008ff60003800000 */
.L_x_198:
[----:B------:R-:W-:Y:S01]  /*4c10*/  @!P1 IADD3 R2, P0, PT, R12, 0x580, RZ ;  /* 0x000005800c029810 */ /* 0x000fe20007f1e0ff */
[----:B------:R-:W-:Y:S01]  /*4c20*/  VOTEU.ALL UP0, P1 ;  /* 0x0000000000ff7886 */ /* 0x000fe20000800000 */
[----:B------:R-:W-:Y:S01]  /*4c30*/  UMOV UR6, 0x0 ;  /* 0x0000000000067882 */ /* 0x000fe20000000000 */
[----:B------:R-:W-:Y:S01]  /*4c40*/  UMOV UR7, 0x10000000 ;  /* 0x1000000000077882 */ /* 0x000fe20000000000 */
[----:B------:R-:W-:Y:S01]  /*4c50*/  @!P1 R2UR UR5, R2 ;  /* 0x00000000020592ca */ /* 0x000fe200000e0000 */
[----:B--2---:R-:W-:Y:S01]  /*4c60*/  @!P1 IMAD.X R0, RZ, RZ, R13, P0 ;  /* 0x000000ffff009224 */ /* 0x004fe200000e060d */
[----:B------:R-:W-:Y:S01]  /*4c70*/  @!UP0 UIADD3 UR40, UPT, UPT, UR21, 0x400, URZ ;  /* 0x0000040015288890 */ /* 0x000fe2000fffe0ff */
[----:B------:R-:W-:Y:S01]  /*4c80*/  VOTEU.ALL UP0, P1 ;  /* 0x0000000000ff7886 */ /* 0x000fe20000800000 */
[----:B------:R-:W-:Y:S02]  /*4c90*/  UMOV UR44, UR36 ;  /* 0x00000024002c7c82 */ /* 0x000fe40008000000 */
[----:B------:R-:W-:Y:S01]  /*4ca0*/  @!P1 R2UR UR4, R0 ;  /* 0x00000000000492ca */ /* 0x000fe200000e0000 */
[----:B------:R-:W-:Y:S06]  /*4cb0*/  @!P1 IMAD.MOV.U32 R0, RZ, RZ, 0x2000 ;  /* 0x00002000ff009424 */ /* 0x000fec00078e00ff */
[----:B------:R-:W-:Y:S06]  /*4cc0*/  IMAD.U32 R6, RZ, RZ, UR5 ;  /* 0x00000005ff067e24 */ /* 0x000fec000f8e00ff */
[----:B------:R-:W-:Y:S01]  /*4cd0*/  IMAD.U32 R7, RZ, RZ, UR4 ;  /* 0x00000004ff077e24 */ /* 0x000fe2000f8e00ff */
[----:B------:R-:W-:Y:S04]  /*4ce0*/  @!P1 R2UR UR4, R6 ;  /* 0x00000000060492ca */ /* 0x000fe800000e0000 */
[----:B------:R-:W-:Y:S11]  /*4cf0*/  @!P1 R2UR UR5, R7 ;  /* 0x00000000070592ca */ /* 0x000ff600000e0000 */
[----:B------:R-:W-:Y:S02]  /*4d00*/  @!UPT UIADD3 URZ, UPT, UPT, URZ, URZ, URZ ;  /* 0x000000fffffff290 */ /* 0x000fe4000fffe0ff */
[----:B------:R2:W-:Y:S01]  /*4d10*/  @!UP0 UTMALDG.3D [UR40], [UR4], desc[UR6] ;  /* 0x00000628040085b4 */ /* 0x0005e20008011000 */
[----:B------:R3:W-:Y:S01]  /*4d20*/  @!P1 SYNCS.ARRIVE.TRANS64.RED.A0TR RZ, [UR21+0x20], R0 ;  /* 0x00002000ffff99a7 */ /* 0x0007e20008300415 */
[----:B--2---:R-:W-:Y:S09]  /*4d30*/  UPRMT UR6, UR52, 0x654, UR41 ;  /* 0x0000065434067896 */ /* 0x004ff20008000029 */
[----:B------:R-:W-:Y:S01]  /*4d40*/  SYNCS.ARRIVE.TRANS64.RED.A1T0 RZ, [UR6], RZ ;  /* 0x000000ffffff79a7 */ /* 0x000fe20008100406 */
[----:B------:R-:W2:Y:S02]  /*4d50*/  SYNCS.PHASECHK.TRANS64.TRYWAIT P0, [UR21+0x48], R5 ;  /* 0x00004805ff0075a7 */ /* 0x000ea40008001115 */
[----:B--23--:R-:W-:Y:S05]  /*4d60*/  @!P0 BRA `(.L_x_80) ;  /* 0x0000007000fc8947 */ /* 0x00cfea0003800000 */
.L_x_200:
[----:B------:R-:W-:Y:S01]  /*4d70*/  @!P1 IADD3 R2, P0, PT, R12, 0x580, RZ ;  /* 0x000005800c029810 */ /* 0x000fe20007f1e0ff */
[----:B------:R-:W-:Y:S01]  /*4d80*/  VOTEU.ALL UP0, P1 ;  /* 0x0000000000ff7886 */ /* 0x000fe20000800000 */
[----:B------:R-:W-:Y:S01]  /*4d90*/  UMOV UR8, 0x0 ;  /* 0x0000000000087882 */ /* 0x000fe20000000000 */
[----:B------:R-:W-:Y:S01]  /*4da0*/  UMOV UR9, 0x10000000 ;  /* 0x1000000000097882 */ /* 0x000fe20000000000 */
[----:B------:R-:W-:Y:S01]  /*4db0*/  @!P1 R2UR UR5, R2 ;  /* 0x00000000020592ca */ /* 0x000fe200000e0000 */
[----:B--2---:R-:W-:Y:S01]  /*4dc0*/  @!P1 IMAD.X R0, RZ, RZ, R13, P0 ;  /* 0x000000ffff009224 */ /* 0x004fe200000e060d */
[----:B------:R-:W-:Y:S02]  /*4dd0*/  @!UP0 UIADD3 UR34, UPT, UPT, UR42, 0x20, URZ ;  /* 0x000000202a228890 */ /* 0x000fe4000fffe0ff */
[----:B------:R-:W-:Y:S02]  /*4de0*/  @!UP0 UIADD3 UR32, UPT, UPT, UR21, 0x2400, URZ ;  /* 0x0000240015208890 */ /* 0x000fe4000fffe0ff */
[----:B------:R-:W-:Y:S01]  /*4df0*/  @!P1 R2UR UR4, R0 ;  /* 0x00000000000492ca */ /* 0x000fe200000e0000 */
[----:B------:R-:W-:Y:S01]  /*4e00*/  VOTEU.ALL UP0, P1 ;  /* 0x0000000000ff7886 */ /* 0x000fe20000800000 */
[----:B------:R-:W-:Y:S01]  /*4e10*/  @!P1 IMAD.MOV.U32 R0, RZ, RZ, 0x2000 ;  /* 0x00002000ff009424 */ /* 0x000fe200078e00ff */
[----:B------:R-:W-:Y:S01]  /*4e20*/  UMOV UR35, UR43 ;  /* 0x0000002b00237c82 */ /* 0x000fe20008000000 */
[----:B------:R-:W-:Y:S03]  /*4e30*/  UPRMT UR7, UR52, 0x654, UR33 ;  /* 0x0000065434077896 */ /* 0x000fe60008000021 */
[----:B------:R-:W-:Y:S06]  /*4e40*/  IMAD.U32 R6, RZ, RZ, UR5 ;  /* 0x00000005ff067e24 */ /* 0x000fec000f8e00ff */
[----:B------:R-:W-:Y:S01]  /*4e50*/  IMAD.U32 R7, RZ, RZ, UR4 ;  /* 0x00000004ff077e24 */ /* 0x000fe2000f8e00ff */
[----:B------:R-:W-:Y:S04]  /*4e60*/  @!P1 R2UR UR4, R6 ;  /* 0x00000000060492ca */ /* 0x000fe800000e0000 */
[----:B------:R-:W-:Y:S11]  /*4e70*/  @!P1 R2UR UR5, R7 ;  /* 0x00000000070592ca */ /* 0x000ff600000e0000 */
[----:B------:R-:W-:Y:S02]  /*4e80*/  @!UPT UIADD3 URZ, UPT, UPT, URZ, URZ, URZ ;  /* 0x000000fffffff290 */ /* 0x000fe4000fffe0ff */
[----:B------:R2:W-:Y:S01]  /*4e90*/  @!UP0 UTMALDG.3D [UR32], [UR4], desc[UR8] ;  /* 0x00000820040085b4 */ /* 0x0005e20008011000 */
[----:B------:R2:W-:Y:S01]  /*4ea0*/  @!P1 SYNCS.ARRIVE.TRANS64.RED.A0TR RZ, [UR21+0x28], R0 ;  /* 0x00002800ffff99a7 */ /* 0x0005e20008300415 */
[----:B------:R-:W-:Y:S01]  /*4eb0*/  SYNCS.ARRIVE.TRANS64.RED.A1T0 RZ, [UR7], RZ ;  /* 0x000000ffffff79a7 */ /* 0x000fe20008100407 */
[----:B------:R-:W3:Y:S02]  /*4ec0*/  SYNCS.PHASECHK.TRANS64.TRYWAIT P0, [UR21+0x50], R5 ;  /* 0x00005005ff0075a7 */ /* 0x000ee40008001115 */
[----:B--23--:R-:W-:Y:S05]  /*4ed0*/  @!P0 BRA `(.L_x_81) ;  /* 0x0000007000b88947 */ /* 0x00cfea0003800000 */
.L_x_202:
        /* <DEDUP_REMOVED lines=10> */
[----:B------:R-:W-:Y:S01]  /*4f80*/  UMOV UR27, UR43 ;  /* 0x0000002b001b7c82 */ /* 0x000fe20008000000 */
[----:B------:R-:W-:Y:S01]  /*4f90*/  UMOV UR28, UR36 ;  /* 0x00000024001c7c82 */ /* 0x000fe20008000000 */
[----:B------:R-:W-:Y:S03]  /*4fa0*/  @!P1 IMAD.MOV.U32 R0, RZ, RZ, 0x2000 ;  /* 0x00002000ff009424 */ /* 0x000fe600078e00ff */
        /* <DEDUP_REMOVED lines=11> */
.L_x_204:
[----:B------:R-:W-:Y:S01]  /*5060*/  @!P1 IADD3 R2, P0, PT, R12, 0x580, RZ ;  /* 0x000005800c029810 */ /* 0x000fe20007f1e0ff */
[----:B------:R-:W-:Y:S01]  /*5070*/  VOTEU.ALL UP0, P1 ;  /* 0x0000000000ff7886 */ /* 0x000fe20000800000 */
[----:B------:R-:W-:Y:S01]  /*5080*/  UMOV UR8, 0x0 ;  /* 0x0000000000087882 */ /* 0x000fe20000000000 */
[----:B------:R-:W-:Y:S01]  /*5090*/  UMOV UR9, 0x10000000 ;  /* 0x1000000000097882 */ /* 0x000fe20000000000 */
[----:B------:R-:W-:Y:S01]  /*50a0*/  @!P1 R2UR UR5, R2 ;  /* 0x00000000020592ca */ /* 0x000fe200000e0000 */
[----:B--2---:R-:W-:Y:S01]  /*50b0*/  @!P1 IMAD.X R0, RZ, RZ, R13, P0 ;  /* 0x000000ffff009224 */ /* 0x004fe200000e060d */
[----:B------:R-:W-:Y:S01]  /*50c0*/  @!UP0 UIADD3 UR18, UPT, UPT, UR42, 0x60, URZ ;  /* 0x000000602a128890 */ /* 0x000fe2000fffe0ff */
[----:B------:R-:W-:Y:S01]  /*50d0*/  SHF.L.U32 R4, RZ, 0x1f, RZ ;  /* 0x0000001fff047819 */ /* 0x000fe200000006ff */
        /* <DEDUP_REMOVED lines=17> */
.L_x_206:
[----:B------:R-:W-:Y:S01]  /*51f0*/  @!P1 IADD3 R2, P0, PT, R12, 0x580, RZ ;  /* 0x000005800c029810 */ /* 0x000fe20007f1e0ff */
[----:B------:R-:W-:Y:S01]  /*5200*/  VOTEU.ALL UP0, P1 ;  /* 0x0000000000ff7886 */ /* 0x000fe20000800000 */
[----:B------:R-:W-:Y:S01]  /*5210*/  UMOV UR18, 0x0 ;  /* 0x0000000000127882 */ /* 0x000fe20000000000 */
[----:B------:R-:W-:Y:S01]  /*5220*/  UMOV UR19, 0x10000000 ;  /* 0x1000000000137882 */ /* 0x000fe20000000000 */
[----:B------:R-:W-:Y:S01]  /*5230*/  @!P1 R2UR UR5, R2 ;  /* 0x00000000020592ca */ /* 0x000fe200000e0000 */
[----:B------:R-:W-:Y:S01]  /*5240*/  @!P1 IMAD.X R0, RZ, RZ, R13, P0 ;  /* 0x000000ffff009224 */ /* 0x000fe200000e060d */
[----:B------:R-:W-:Y:S02]  /*5250*/  @!UP0 UIADD3 UR10, UPT, UPT, UR42, 0x80, URZ ;  /* 0x000000802a0a8890 */ /* 0x000fe4000fffe0ff */
[----:B------:R-:W-:Y:S02]  /*5260*/  @!UP0 UIADD3 UR8, UPT, UPT, UR21, 0x400, URZ ;  /* 0x0000040015088890 */ /* 0x000fe4000fffe0ff */
[----:B------:R-:W-:Y:S01]  /*5270*/  @!P1 R2UR UR4, R0 ;  /* 0x00000000000492ca */ /* 0x000fe200000e0000 */
[----:B------:R-:W-:Y:S01]  /*5280*/  VOTEU.ALL UP0, P1 ;  /* 0x0000000000ff7886 */ /* 0x000fe20000800000 */
[----:B------:R-:W-:Y:S01]  /*5290*/  @!P1 IMAD.MOV.U32 R0, RZ, RZ, 0x2000 ;  /* 0x00002000ff009424 */ /* 0x000fe200078e00ff */
[----:B------:R-:W-:Y:S01]  /*52a0*/  UMOV UR9, UR41 ;  /* 0x0000002900097c82 */ /* 0x000fe20008000000 */
[----:B------:R-:W-:Y:S01]  /*52b0*/  UMOV UR11, UR43 ;  /* 0x0000002b000b7c82 */ /* 0x000fe20008000000 */
[----:B------:R-:W-:Y:S02]  /*52c0*/  UMOV UR12, UR36 ;  /* 0x00000024000c7c82 */ /* 0x000fe40008000000 */
[----:B------:R-:W-:Y:S06]  /*52d0*/  IMAD.U32 R6, RZ, RZ, UR5 ;  /* 0x00000005ff067e24 */ /* 0x000fec000f8e00ff */
[----:B--2---:R-:W-:Y:S01]  /*52e0*/  IMAD.U32 R7, RZ, RZ, UR4 ;  /* 0x00000004ff077e24 */ /* 0x004fe2000f8e00ff */
        /* <DEDUP_REMOVED lines=8> */
.L_x_208:
        /* <DEDUP_REMOVED lines=24> */
.L_x_210:
[----:B------:R-:W-:Y:S01]  /*54f0*/  @!P1 IADD3 R2, P0, PT, R12, 0x580, RZ ;  /* 0x000005800c029810 */ /* 0x000fe20007f1e0ff */
[----:B------:R-:W-:Y:S01]  /*5500*/  VOTEU.ALL UP0, P1 ;  /* 0x0000000000ff7886 */ /* 0x000fe20000800000 */
[----:B------:R-:W-:Y:S01]  /*5510*/  UMOV UR6, 0x0 ;  /* 0x0000000000067882 */ /* 0x000fe20000000000 */
[----:B------:R-:W-:Y:S01]  /*5520*/  UMOV UR7, 0x10000000 ;  /* 0x1000000000077882 */ /* 0x000fe20000000000 */
[----:B------:R-:W-:Y:S01]  /*5530*/  @!P1 R2UR UR5, R2 ;  /* 0x00000000020592ca */ /* 0x000fe200000e0000 */
[----:B------:R-:W-:Y:S01]  /*5540*/  @!P1 IMAD.X R0, RZ, RZ, R13, P0 ;  /* 0x000000ffff009224 */ /* 0x000fe200000e060d */
[----:B------:R-:W-:Y:S01]  /*5550*/  @!UP0 UIADD3 UR10, UPT, UPT, UR42, 0xc0, URZ ;  /* 0x000000c02a0a8890 */ /* 0x000fe2000fffe0ff */
[----:B------:R-:W-:Y:S01]  /*5560*/  VIADD R10, R10, 0x1 ;  /* 0x000000010a0a7836 */ /* 0x000fe20000000000 */
        /* <DEDUP_REMOVED lines=17> */
.L_x_212:
[----:B------:R-:W-:Y:S01]  /*5680*/  @!P1 IADD3 R2, P0, PT, R12, 0x580, RZ ;  /* 0x000005800c029810 */ /* 0x000fe20007f1e0ff */
[----:B------:R-:W-:Y:S01]  /*5690*/  VOTEU.ALL UP0, P1 ;  /* 0x0000000000ff7886 */ /* 0x000fe20000800000 */
[----:B------:R-:W-:Y:S01]  /*56a0*/  UMOV UR6, 0x0 ;  /* 0x0000000000067882 */ /* 0x000fe20000000000 */
[----:B------:R-:W-:Y:S01]  /*56b0*/  UMOV UR7, 0x10000000 ;  /* 0x1000000000077882 */ /* 0x000fe20000000000 */
[----:B------:R-:W-:Y:S01]  /*56c0*/  @!P1 R2UR UR5, R2 ;  /* 0x00000000020592ca */ /* 0x000fe200000e0000 */
[----:B------:R-:W-:Y:S01]  /*56d0*/  @!P1 IMAD.X R0, RZ, RZ, R13, P0 ;  /* 0x000000ffff009224 */ /* 0x000fe200000e060d */
[----:B------:R-:W-:Y:S01]  /*56e0*/  @!UP0 UIADD3 UR10, UPT, UPT, UR42, 0xe0, URZ ;  /* 0x000000e02a0a8890 */ /* 0x000fe2000fffe0ff */
[----:B------:R-:W-:Y:S01]  /*56f0*/  R2UR UR19, R59 ;  /* 0x000000003b1372ca */ /* 0x000fe200000e0000 */
[----:B------:R-:W-:Y:S01]  /*5700*/  @!UP0 UIADD3 UR8, UPT, UPT, UR21, 0x6400, URZ ;  /* 0x0000640015088890 */ /* 0x000fe2000fffe0ff */
[----:B------:R-:W-:Y:S01]  /*5710*/  R2UR UR18, R60 ;  /* 0x000000003c1272ca */ /* 0x000fe200000e0000 */
[----:B------:R-:W-:Y:S01]  /*5720*/  VOTEU.ALL UP0, P1 ;  /* 0x0000000000ff7886 */ /* 0x000fe20000800000 */
[----:B------:R-:W-:Y:S01]  /*5730*/  @!P1 R2UR UR4, R0 ;  /* 0x00000000000492ca */ /* 0x000fe200000e0000 */
[----:B------:R-:W-:Y:S01]  /*5740*/  UMOV UR9, UR17 ;  /* 0x0000001100097c82 */ /* 0x000fe20008000000 */
[----:B------:R-:W-:Y:S01]  /*5750*/  UMOV UR11, UR43 ;  /* 0x0000002b000b7c82 */ /* 0x000fe20008000000 */
[----:B------:R-:W-:Y:S01]  /*5760*/  UMOV UR12, UR36 ;  /* 0x00000024000c7c82 */ /* 0x000fe20008000000 */
[C---:B------:R-:W-:Y:S01]  /*5770*/  ISETP.NE.AND P0, PT, R10.reuse, 0x2, PT ;  /* 0x000000020a00780c */ /* 0x040fe20003f05270 */
[----:B------:R-:W-:Y:S01]  /*5780*/  UMOV UR36, UR29 ;  /* 0x0000001d00247c82 */ /* 0x000fe20008000000 */
[----:B------:R-:W-:Y:S01]  /*5790*/  IMAD.U32 R6, RZ, RZ, UR5 ;  /* 0x00000005ff067e24 */ /* 0x000fe2000f8e00ff */
[----:B------:R-:W-:Y:S01]  /*57a0*/  UPLOP3.LUT UP3, UPT, UPT, UPT, UPT, 0x80, 0x8 ;  /* 0x000000000008789c */ /* 0x000fe20003f6f070 */
[----:B------:R-:W-:Y:S01]  /*57b0*/  SEL R0, RZ, 0x1, P0 ;  /* 0x00000001ff007807 */ /* 0x000fe20000000000 */
[----:B------:R-:W-:Y:S01]  /*57c0*/  UIADD3 UR28, UPT, UPT, UR13, UR19, URZ ;  /* 0x000000130d1c7290 */ /* 0x000fe2000fffe0ff */
[----:B------:R-:W-:Y:S01]  /*57d0*/  SEL R10, R10, RZ, P0 ;  /* 0x000000ff0a0a7207 */ /* 0x000fe20000000000 */
[----:B------:R-:W-:Y:S01]  /*57e0*/  UIADD3 UR24, UPT, UPT, UR14, UR18, URZ ;  /* 0x000000120e187290 */ /* 0x000fe2000fffe0ff */
[----:B------:R-:W-:Y:S01]  /*57f0*/  LOP3.LUT R9, R9, R0, RZ, 0x3c, !PT ;  /* 0x0000000009097212 */ /* 0x000fe200078e3cff */
[----:B--2---:R-:W-:Y:S01]  /*5800*/  IMAD.U32 R7, RZ, RZ, UR4 ;  /* 0x00000004ff077e24 */ /* 0x004fe2000f8e00ff */
[----:B------:R-:W-:Y:S04]  /*5810*/  @!P1 R2UR UR4, R6 ;  /* 0x00000000060492ca */ /* 0x000fe800000e0000 */
[----:B------:R-:W-:Y:S11]  /*5820*/  @!P1 R2UR UR5, R7 ;  /* 0x00000000070592ca */ /* 0x000ff600000e0000 */
[----:B------:R-:W-:Y:S02]  /*5830*/  @!UPT UIADD3 URZ, UPT, UPT, URZ, URZ, URZ ;  /* 0x000000fffffff290 */ /* 0x000fe4000fffe0ff */
[----:B------:R2:W-:Y:S01]  /*5840*/  @!UP0 UTMALDG.3D [UR8], [UR4], desc[UR6] ;  /* 0x00000608040085b4 */ /* 0x0005e20008011000 */
[----:B------:R2:W-:Y:S01]  /*5850*/  @!P1 SYNCS.ARRIVE.TRANS64.RED.A0TR RZ, [UR21+0x38], R3 ;  /* 0x00003803ffff99a7 */ /* 0x0005e20008300415 */
[----:B------:R-:W-:Y:S01]  /*5860*/  SYNCS.ARRIVE.TRANS64.RED.A1T0 RZ, [UR16], RZ ;  /* 0x000000ffffff79a7 */ /* 0x000fe20008100410 */
[----:B------:R-:W-:Y:S05]  /*5870*/  BRA.U UP2, `(.L_x_87) ;  /* 0xffffffe902c87547 */ /* 0x000fea000b83ffff */
[----:B------:R-:W3:Y:S02]  /*5880*/  SYNCS.PHASECHK.TRANS64.TRYWAIT P0, [UR21+0x40], R5 ;  /* 0x00004005ff0075a7 */ /* 0x000ee40008001115 */
[----:B---3--:R-:W-:Y:S05]  /*5890*/  @!P0 BRA `(.L_x_88) ;  /* 0x0000006800d88947 */ /* 0x008fea0003800000 */
.L_x_214:
[----:B------:R-:W4:Y:S02]  /*58a0*/  SYNCS.PHASECHK.TRANS64.TRYWAIT P0, [UR21+0x48], R5 ;  /* 0x00004805ff0075a7 */ /* 0x000f240008001115 */
[----:B----4-:R-:W-:Y:S05]  /*58b0*/  @!P0 BRA `(.L_x_89) ;  /* 0x0000006800e88947 */ /* 0x010fea0003800000 */
.L_x_216:
[----:B------:R-:W4:Y:S01]  /*58c0*/  SYNCS.PHASECHK.TRANS64.TRYWAIT P0, [UR21+0x50], R5 ;  /* 0x00005005ff0075a7 */ /* 0x000f220008001115 */
[----:B---3--:R-:W-:Y:S01]  /*58d0*/  HFMA2 R0, -RZ, RZ, 0, 5.9604644775390625e-08 ;  /* 0x00000001ff007431 */ /* 0x008fe200000001ff */
[----:B----4-:R-:W-:Y:S06]  /*58e0*/  @!P0 BRA `(.L_x_90) ;  /* 0x0000006800f48947 */ /* 0x010fec0003800000 */
.L_x_218:
[----:B---3--:R-:W-:Y:S02]  /*58f0*/  MOV R2, UR21 ;  /* 0x0000001500027c02 */ /* 0x008fe40008000f00 */
[----:B--2---:R-:W-:-:S07]  /*5900*/  SHF.L.U32 R3, R0, 0x1f, RZ ;  /* 0x0000001f00037819 */ /* 0x004fce00000006ff */
.L_x_91:
[----:B--2---:R2:W3:Y:S02]  /*5910*/  SYNCS.PHASECHK.TRANS64.TRYWAIT P0, [R2+URZ+0x58], R3 ;  /* 0x00005803020075a7 */ /* 0x0044e400080011ff */
[----:B---3--:R-:W-:Y:S05]  /*5920*/  @!P0 NANOSLEEP.SYNCS 0x989680 ;  /* 0x009896800000895d */ /* 0x008fea0003900000 */
[----:B------:R-:W3:Y:S02]  /*5930*/  @!P0 SYNCS.PHASECHK.TRANS64 P0, [R2+URZ+0x58], R3 ;  /* 0x00005803020085a7 */ /* 0x000ee400080010ff */
[----:B-1-3--:R-:W-:Y:S05]  /*5940*/  @P0 EXIT ;  /* 0x000000000000094d */ /* 0x00afea0003800000 */
[----:B------:R-:W-:Y:S05]  /*5950*/  BRA `(.L_x_91) ;  /* 0xfffffffc00ec7947 */ /* 0x000fea000383ffff */
.L_x_72:
[----:B------:R-:W-:-:S06]  /*5960*/  UISETP.GE.AND UP0, UPT, UR18, 0x4, UPT ;  /* 0x000000041200788c */ /* 0x000fcc000bf06270 */
[----:B------:R-:W-:-:S13]  /*5970*/  PLOP3.LUT P0, PT, PT, PT, UP0, 0x80, 0x8 ;  /* 0x000000000008781c */ /* 0x000fda0003f0f008 */
[----:B-1----:R-:W-:Y:S05]  /*5980*/  @!P0 EXIT ;  /* 0x000000000000894d */ /* 0x002fea0003800000 */
[----:B------:R-:W-:Y:S01]  /*5990*/  BAR.SYNC.DEFER_BLOCKING 0x6, 0xa0 ;  /* 0x0182800000007b1d */ /* 0x000fe20000010000 */
[C---:B------:R-:W-:Y:S01]  /*59a0*/  IMAD.SHL.U32 R5, R69.reuse, 0x20, RZ ;  /* 0x0000002045057824 */ /* 0x040fe200078e00ff */
[C---:B------:R-:W-:Y:S01]  /*59b0*/  R2P PR, R69.reuse, 0x6 ;  /* 0x0000000645007804 */ /* 0x040fe20000000000 */
[C---:B------:R-:W-:Y:S01]  /*59c0*/  IMAD.SHL.U32 R2, R69.reuse, 0x4, RZ ;  /* 0x0000000445027824 */ /* 0x040fe200078e00ff */
[----:B------:R-:W-:Y:S01]  /*59d0*/  CS2R R64, SRZ ;  /* 0x0000000000407805 */ /* 0x000fe2000001ff00 */
[----:B------:R-:W-:Y:S01]  /*59e0*/  IMAD.U32 R23, R69, 0x10000, RZ ;  /* 0x0001000045177824 */ /* 0x000fe200078e00ff */
[----:B------:R-:W-:Y:S01]  /*59f0*/  UMOV UR43, 0x400 ;  /* 0x00000400002b7882 */ /* 0x000fe20000000000 */
[----:B------:R-:W1:Y:S01]  /*5a00*/  LDCU.64 UR4, c[0x0][0x890] ;  /* 0x00011200ff0477ac */ /* 0x000e620008000a00 */
[----:B------:R-:W2:Y:S01]  /*5a10*/  LDC.64 R54, c[0x0][0x8b0] ;  /* 0x00022c00ff367b82 */ /* 0x000ea20000000a00 */
[----:B------:R-:W-:Y:S01]  /*5a20*/  LOP3.LUT R3, R5, 0xe0, RZ, 0xc0, !PT ;  /* 0x000000e005037812 */ /* 0x000fe200078ec0ff */
[----:B------:R-:W-:Y:S01]  /*5a30*/  IMAD.SHL.U32 R56, R69, 0x10, RZ ;  /* 0x0000001045387824 */ /* 0x000fe200078e00ff */
[----:B------:R-:W-:Y:S01]  /*5a40*/  ULEA UR43, UR52, UR43, 0x18 ;  /* 0x0000002b342b7291 */ /* 0x000fe2000f8ec0ff */
[----:B------:R-:W-:Y:S01]  /*5a50*/  LOP3.LUT R5, R5, 0x100, RZ, 0xc0, !PT ;  /* 0x0000010005057812 */ /* 0x000fe200078ec0ff */
[----:B------:R-:W-:Y:S01]  /*5a60*/  IMAD.MOV.U32 R68, RZ, RZ, 0x10 ;  /* 0x00000010ff447424 */ /* 0x000fe200078e00ff */
[----:B------:R-:W-:Y:S01]  /*5a70*/  LOP3.LUT R2, R3, 0x1c, R2, 0xf8, !PT ;  /* 0x0000001c03027812 */ /* 0x000fe200078ef802 */
[----:B------:R-:W-:Y:S01]  /*5a80*/  IMAD.MOV.U32 R67, RZ, RZ, 0x20 ;  /* 0x00000020ff437424 */ /* 0x000fe200078e00ff */
[----:B------:R-:W3:Y:S01]  /*5a90*/  LDC.64 R52, c[0x0][0x8a8] ;  /* 0x00022a00ff347b82 */ /* 0x000ee20000000a00 */
[----:B------:R-:W-:Y:S01]  /*5aa0*/  SHF.R.U32.HI R3, RZ, 0x2, R69 ;  /* 0x00000002ff037819 */ /* 0x000fe20000011645 */
[----:B------:R-:W-:Y:S01]  /*5ab0*/  IMAD.MOV.U32 R22, RZ, RZ, RZ ;  /* 0x000000ffff167224 */ /* 0x000fe200078e00ff */
[----:B------:R-:W-:Y:S01]  /*5ac0*/  LOP3.LUT R23, R23, 0x600000, RZ, 0xc0, !PT ;  /* 0x0060000017177812 */ /* 0x000fe200078ec0ff */
[----:B------:R-:W-:Y:S01]  /*5ad0*/  IMAD.MOV.U32 R66, RZ, RZ, RZ ;  /* 0x000000ffff427224 */ /* 0x000fe200078e00ff */
[----:B------:R-:W-:Y:S01]  /*5ae0*/  LOP3.LUT R56, R5, 0x600, R56, 0xf8, !PT ;  /* 0x0000060005387812 */ /* 0x000fe200078ef838 */
[----:B------:R-:W4:Y:S01]  /*5af0*/  LDCU UR63, c[0x0][0x370] ;  /* 0x00006e00ff3f77ac */ /* 0x000f220008000800 */
[----:B------:R-:W-:Y:S01]  /*5b00*/  LOP3.LUT R3, R2, 0x4, R3, 0x78, !PT ;  /* 0x0000000402037812 */ /* 0x000fe200078e7803 */
[----:B------:R-:W4:Y:S01]  /*5b10*/  LDS R0, [UR43+0x120] ;  /* 0x0001202bff007984 */ /* 0x000f220008000800 */
[----:B-1----:R-:W-:Y:S01]  /*5b20*/  IMAD.U32 R71, RZ, RZ, UR4 ;  /* 0x00000004ff477e24 */ /* 0x002fe2000f8e00ff */
[----:B------:R-:W-:Y:S01]  /*5b30*/  UIADD3 UR4, UPT, UPT, UR43, 0x400, URZ ;  /* 0x000004002b047890 */ /* 0x000fe2000fffe0ff */
[----:B------:R-:W-:Y:S01]  /*5b40*/  LOP3.LUT R56, R56, R3, RZ, 0xfc, !PT ;  /* 0x0000000338387212 */ /* 0x000fe200078efcff */
[----:B------:R-:W-:Y:S01]  /*5b50*/  IMAD.U32 R70, RZ, RZ, UR5 ;  /* 0x00000005ff467e24 */ /* 0x000fe2000f8e00ff */
[----:B------:R-:W-:Y:S01]  /*5b60*/  LOP3.LUT R69, R69, 0x60, RZ, 0xc0, !PT ;  /* 0x0000006045457812 */ /* 0x000fe200078ec0ff */
[----:B------:R-:W1:Y:S01]  /*5b70*/  LDCU.64 UR54, c[0x0][0x348] ;  /* 0x00006900ff3677ac */ /* 0x000e620008000a00 */
[----:B------:R-:W-:Y:S01]  /*5b80*/  SEL R68, R68, 0xfffffff0, !P2 ;  /* 0xfffffff044447807 */ /* 0x000fe20005000000 */
[----:B------:R-:W-:Y:S01]  /*5b90*/  IMAD.U32 R62, RZ, RZ, UR4 ;  /* 0x00000004ff3e7e24 */ /* 0x000fe2000f8e00ff */
[----:B------:R-:W-:Y:S01]  /*5ba0*/  SEL R67, R67, 0xffffffe0, !P1 ;  /* 0xffffffe043437807 */ /* 0x000fe20004800000 */
[----:B------:R-:W1:Y:S01]  /*5bb0*/  LDCU UR42, c[0x0][0xb0c] ;  /* 0x00016180ff2a77ac */ /* 0x000e620008000800 */
[----:B------:R-:W1:Y:S01]  /*5bc0*/  LDCU UR39, c[0x0][0xb30] ;  /* 0x00016600ff2777ac */ /* 0x000e620008000800 */
[----:B------:R-:W1:Y:S01]  /*5bd0*/  LDCU.64 UR60, c[0x0][0x888] ;  /* 0x00011100ff3c77ac */ /* 0x000e620008000a00 */
[----:B------:R-:W1:Y:S01]  /*5be0*/  LDCU.64 UR40, c[0x0][0xb28] ;  /* 0x00016500ff2877ac */ /* 0x000e620008000a00 */
[----:B------:R-:W1:Y:S01]  /*5bf0*/  LDCU.128 UR56, c[0x0][0xb10] ;  /* 0x00016200ff3877ac */ /* 0x000e620008000c00 */
[----:B------:R-:W1:Y:S01]  /*5c00*/  LDCU UR62, c[0x0][0x374] ;  /* 0x00006e80ff3e77ac */ /* 0x000e620008000800 */
[----:B------:R-:W-:Y:S01]  /*5c10*/  UMOV UR53, URZ ;  /* 0x000000ff00357c82 */ /* 0x000fe20008000000 */
[----:B------:R-:W-:Y:S01]  /*5c20*/  UMOV UR47, URZ ;  /* 0x000000ff002f7c82 */ /* 0x000fe20008000000 */
[----:B-1234-:R-:W-:-:S07]  /*5c30*/  IMAD.IADD R23, R0, 0x1, R23 ;  /* 0x0000000100177824 */ /* 0x01efce00078e0217 */
.L_x_167:
[C---:B------:R-:W-:Y:S02]  /*5c40*/  LEA R0, R64.reuse, UR43, 0x3 ;  /* 0x0000002b40007c11 */ /* 0x040fe4000f8e18ff */
[----:B------:R-:W-:Y:S02]  /*5c50*/  SHF.L.U32 R3, R65, 0x1f, RZ ;  /* 0x0000001f41037819 */ /* 0x000fe400000006ff */
[----:B-1----:R-:W-:Y:S02]  /*5c60*/  LEA R5, R64, UR43, 0x4 ;  /* 0x0000002b40057c11 */ /* 0x002fe4000f8e20ff */
[----:B------:R-:W1:Y:S02]  /*5c70*/  SYNCS.PHASECHK.TRANS64.TRYWAIT P0, [R0+URZ+0x70], R3 ;  /* 0x00007003000075a7 */ /* 0x000e6400080011ff */
[----:B-1----:R-:W-:Y:S05]  /*5c80*/  @!P0 BRA `(.L_x_92) ;  /* 0x0000006800248947 */ /* 0x002fea0003800000 */
.L_x_219:
[----:B------:R-:W-:Y:S01]  /*5c90*/  R2UR UR7, R72 ;  /* 0x00000000480772ca */ /* 0x000fe200000e0000 */
[----:B------:R-:W2:Y:S01]  /*5ca0*/  LDS.128 R4, [R5+0x100] ;  /* 0x0001000005047984 */ /* 0x000ea20000000c00 */
[----:B-1----:R-:W-:Y:S01]  /*5cb0*/  VIADD R0, R0, 0x80 ;  /* 0x0000008000007836 */ /* 0x002fe20000000000 */
[----:B------:R-:W-:Y:S04]  /*5cc0*/  UISETP.GE.AND UP0, UPT, UR45, 0x1, UPT ;  /* 0x000000012d00788c */ /* 0x000fe8000bf06270 */
[----:B------:R-:W-:Y:S01]  /*5cd0*/  PRMT R0, RZ, 0x654, R0 ;  /* 0x00000654ff007816 */ /* 0x000fe20000000000 */
[----:B------:R-:W-:Y:S01]  /*5ce0*/  @!PT LDS RZ, [RZ] ;  /* 0x00000000fffff984 */ /* 0x000fe20000000800 */
[----:B------:R-:W-:Y:S01]  /*5cf0*/  @!PT LDS RZ, [RZ] ;  /* 0x00000000fffff984 */ /* 0x000fe20000000800 */
[----:B------:R-:W-:Y:S01]  /*5d00*/  @!PT LDS RZ, [RZ] ;  /* 0x00000000fffff984 */ /* 0x000fe20000000800 */
[----:B------:R-:W-:Y:S01]  /*5d10*/  @!PT LDS RZ, [RZ] ;  /* 0x00000000fffff984 */ /* 0x000fe20000000800 */
[----:B------:R1:W-:Y:S06]  /*5d20*/  MEMBAR.ALL.CTA ;  /* 0x0000000000007992 */ /* 0x0003ec0000008000 */
[----:B-1----:R-:W1:Y:S02]  /*5d30*/  FENCE.VIEW.ASYNC.S ;  /* 0x00000000000073c6 */ /* 0x002e640000000000 */
[----:B-1----:R1:W-:Y:S01]  /*5d40*/  SYNCS.ARRIVE.TRANS64.RED.A1T0 RZ, [R0+URZ], RZ ;  /* 0x000000ff00ff79a7 */ /* 0x0023e200081004ff */
[----:B--2---:R-:W-:Y:S11]  /*5d50*/  LOP3.LUT P0, RZ, R6, 0x1, RZ, 0xc0, !PT ;  /* 0x0000000106ff7812 */ /* 0x004ff6000780c0ff */
[----:B------:R-:W-:Y:S02]  /*5d60*/  @!UPT UIADD3 URZ, UPT, UPT, URZ, URZ, URZ ;  /* 0x000000fffffff290 */ /* 0x000fe4000fffe0ff */
[----:B------:R-:W-:Y:S01]  /*5d70*/  VOTEU.ANY UP1, P0 ;  /* 0x0000000000ff7886 */ /* 0x000fe20000020100 */
[----:B------:R-:W-:Y:S01]  /*5d80*/  PLOP3.LUT P0, PT, PT, PT, UP1, 0x80, 0x8 ;  /* 0x000000000008781c */ /* 0x000fe20003f0f018 */
[----:B------:R-:W-:Y:S06]  /*5d90*/  UP2UR UR4, UPR, URZ, 0x2 ;  /* 0x00000002ff047883 */ /* 0x000fec0008000000 */
[----:B------:R-:W-:Y:S06]  /*5da0*/  IMAD.U32 R73, RZ, RZ, UR4 ;  /* 0x00000004ff497e24 */ /* 0x000fec000f8e00ff */
[----:B------:R-:W-:Y:S02]  /*5db0*/  @P0 SHF.R.U32.HI R2, RZ, 0x10, R5 ;  /* 0x00000010ff020819 */ /* 0x000fe40000011605 */
[----:B------:R-:W-:Y:S02]  /*5dc0*/  @P0 MOV R3, R4 ;  /* 0x0000000400030202 */ /* 0x000fe40000000f00 */
[----:B------:R-:W-:Y:S02]  /*5dd0*/  @P0 R2UR UR4, R2 ;  /* 0x00000000020402ca */ /* 0x000fe400000e0000 */
[----:B------:R-:W-:Y:S02]  /*5de0*/  @P0 LOP3.LUT R4, R5, 0xffff, RZ, 0xc0, !PT ;  /* 0x0000ffff05040812 */ /* 0x000fe400078ec0ff */
[----:B------:R-:W-:Y:S02]  /*5df0*/  @P0 R2UR UR6, R3 ;  /* 0x00000000030602ca */ /* 0x000fe400000e0000 */
[----:B------:R-:W-:Y:S07]  /*5e00*/  @P0 R2UR UR5, R4 ;  /* 0x00000000040502ca */ /* 0x000fee00000e0000 */
[----:B------:R-:W-:Y:S02]  /*5e10*/  @UP1 UMOV UR7, UR4 ;  /* 0x0000000400071c82 */ /* 0x000fe40008000000 */
[----:B------:R-:W-:Y:S02]  /*5e20*/  IMAD.U32 R72, RZ, RZ, UR7 ;  /* 0x00000007ff487e24 */ /* 0x000fe4000f8e00ff */
[----:B------:R-:W-:Y:S02]  /*5e30*/  @UP1 UMOV UR38, UR6 ;  /* 0x0000000600261c82 */ /* 0x000fe40008000000 */
[----:B------:R-:W-:Y:S01]  /*5e40*/  @UP1 UMOV UR37, UR5 ;  /* 0x0000000500251c82 */ /* 0x000fe20008000000 */
[----:B-1----:R-:W-:Y:S05]  /*5e50*/  BRA.U !UP0, `(.L_x_93) ;  /* 0x0000000108cc7547 */ /* 0x002fea000b800000 */
[----:B------:R-:W1:Y:S01]  /*5e60*/  LDCU UR12, c[0x0][0xb20] ;  /* 0x00016400ff0c77ac */ /* 0x000e620008000800 */
[----:B------:R-:W-:Y:S02]  /*5e70*/  UIMAD.WIDE.U32 UR4, UR62, UR59, URZ ;  /* 0x0000003b3e0472a5 */ /* 0x000fe4000f8e00ff */
[----:B------:R-:W-:Y:S02]  /*5e80*/  UIMAD.WIDE.U32 UR6, UR63, UR56, URZ ;  /* 0x000000383f0672a5 */ /* 0x000fe4000f8e00ff */
[----:B------:R-:W-:Y:S02]  /*5e90*/  UISETP.NE.AND UP0, UPT, UR58, 0x1, UPT ;  /* 0x000000013a00788c */ /* 0x000fe4000bf05270 */
[----:B------:R-:W-:Y:S02]  /*5ea0*/  UIMAD.WIDE.U32 UR8, UR37, UR59, URZ ;  /* 0x0000003b250872a5 */ /* 0x000fe4000f8e00ff */
[----:B------:R-:W-:Y:S02]  /*5eb0*/  UIMAD.WIDE.U32 UR10, UR38, UR56, URZ ;  /* 0x00000038260a72a5 */ /* 0x000fe4000f8e00ff */
[----:B------:R-:W-:Y:S02]  /*5ec0*/  UISETP.NE.AND UP1, UPT, UR42, 0x1, UPT ;  /* 0x000000012a00788c */ /* 0x000fe4000bf25270 */
[----:B------:R-:W-:Y:S01]  /*5ed0*/  UISETP.NE.AND UP2, UPT, UR45, 0x1, UPT ;  /* 0x000000012d00788c */ /* 0x000fe2000bf45270 */
[----:B------:R-:W-:Y:S02]  /*5ee0*/  UMOV UR4, UR5 ;  /* 0x0000000500047c82 */ /* 0x000fe40008000000 */
[----:B-1----:R-:W-:Y:S03]  /*5ef0*/  USHF.R.U32.HI UR5, URZ, UR12, UR4 ;  /* 0x0000000cff057299 */ /* 0x002fe60008011604 */
[----:B------:R-:W-:Y:S02]  /*5f00*/  UMOV UR4, UR7 ;  /* 0x0000000700047c82 */ /* 0x000fe40008000000 */
[----:B------:R-:W-:Y:S02]  /*5f10*/  USHF.R.U32.HI UR7, URZ, UR57, UR4 ;  /* 0x00000039ff077299 */ /* 0x000fe40008011604 */
[----:B------:R-:W-:Y:S02]  /*5f20*/  USEL UR4, UR62, UR5, !UP0 ;  /* 0x000000053e047287 */ /* 0x000fe4000c000000 */
[----:B------:R-:W-:Y:S01]  /*5f30*/  USEL UR7, UR63, UR7, !UP1 ;  /* 0x000000073f077287 */ /* 0x000fe2000c800000 */
[----:B------:R-:W-:Y:S01]  /*5f40*/  UMOV UR5, UR9 ;  /* 0x0000000900057c82 */ /* 0x000fe20008000000 */
[----:B------:R-:W-:Y:S02]  /*5f50*/  UIMAD.WIDE.U32 UR8, UR4, UR40, URZ ;  /* 0x00000028040872a5 */ /* 0x000fe4000f8e00ff */
[----:B------:R-:W-:Y:S03]  /*5f60*/  USHF.R.U32.HI UR6, URZ, UR12, UR5 ;  /* 0x0000000cff067299 */ /* 0x000fe60008011605 */
[----:B------:R-:W-:Y:S01]  /*5f70*/  UMOV UR5, UR11 ;  /* 0x0000000b00057c82 */ /* 0x000fe20008000000 */
[----:B------:R-:W-:Y:S02]  /*5f80*/  UIMAD.WIDE.U32 UR10, UR7, UR40, URZ ;  /* 0x00000028070a72a5 */ /* 0x000fe4000f8e00ff */
[----:B------:R-:W-:Y:S02]  /*5f90*/  USHF.R.U32.HI UR12, URZ, UR57, UR5 ;  /* 0x00000039ff0c7299 */ /* 0x000fe40008011605 */
[----:B------:R-:W-:Y:S01]  /*5fa0*/  USEL UR6, UR37, UR6, !UP0 ;  /* 0x0000000625067287 */ /* 0x000fe2000c000000 */
[----:B------:R-:W-:Y:S02]  /*5fb0*/  UMOV UR5, UR9 ;  /* 0x0000000900057c82 */ /* 0x000fe40008000000 */
[----:B------:R-:W-:Y:S01]  /*5fc0*/  UMOV UR10, UR11 ;  /* 0x0000000b000a7c82 */ /* 0x000fe20008000000 */
[----:B------:R-:W-:Y:S02]  /*5fd0*/  @UP2 USHF.R.U32.HI UR4, URZ, UR41, UR5 ;  /* 0x00000029ff042299 */ /* 0x000fe40008011605 */
[----:B------:R-:W-:Y:S02]  /*5fe0*/  @UP2 USHF.R.U32.HI UR7, URZ, UR41, UR10 ;  /* 0x00000029ff072299 */ /* 0x000fe4000801160a */
[----:B------:R-:W-:Y:S02]  /*5ff0*/  UIMAD UR4, UR45, UR4, URZ ;  /* 0x000000042d0472a4 */ /* 0x000fe4000f8e02ff */
[----:B------:R-:W-:Y:S02]  /*6000*/  UIMAD.WIDE.U32 UR10, UR6, UR40, URZ ;  /* 0x00000028060a72a5 */ /* 0x000fe4000f8e00ff */
[----:B------:R-:W-:Y:S02]  /*6010*/  USEL UR5, UR38, UR12, !UP1 ;  /* 0x0000000c26057287 */ /* 0x000fe4000c800000 */
[----:B------:R-:W-:Y:S02]  /*6020*/  UIMAD UR8, UR45, UR7, URZ ;  /* 0x000000072d0872a4 */ /* 0x000fe4000f8e02ff */
[----:B------:R-:W-:Y:S03]  /*6030*/  UISETP.GE.AND UP0, UPT, UR6, UR4, UPT ;  /* 0x000000040600728c */ /* 0x000fe6000bf06270 */
[----:B------:R-:W-:Y:S01]  /*6040*/  UMOV UR4, UR11 ;  /* 0x0000000b00047c82 */ /* 0x000fe20008000000 */
[----:B------:R-:W-:Y:S02]  /*6050*/  UISETP.GE.OR UP0, UPT, UR5, UR8, UP0 ;  /* 0x000000080500728c */ /* 0x000fe40008706670 */
[----:B------:R-:W-:Y:S02]  /*6060*/  USHF.R.U32.HI UR4, URZ, UR41, UR4 ;  /* 0x00000029ff047299 */ /* 0x000fe40008011604 */
[----:B------:R-:W-:Y:S02]  /*6070*/  UIMAD.WIDE.U32 UR8, UR5, UR40, URZ ;  /* 0x00000028050872a5 */ /* 0x000fe4000f8e00ff */
[----:B------:R-:W-:Y:S02]  /*6080*/  USEL UR11, UR6, UR4, !UP2 ;  /* 0x00000004060b7287 */ /* 0x000fe4000d000000 */
[----:B------:R-:W-:Y:S02]  /*6090*/  UIADD3 UR8, UPT, UPT, -UR5, URZ, URZ ;  /* 0x000000ff05087290 */ /* 0x000fe4000fffe1ff */
[----:B------:R-:W-:Y:S01]  /*60a0*/  UIADD3 UR10, UPT, UPT, -UR11, URZ, URZ ;  /* 0x000000ff0b0a7290 */ /* 0x000fe2000fffe1ff */
[----:B------:R-:W-:Y:S01]  /*60b0*/  @!UP0 UMOV UR4, UR9 ;  /* 0x0000000900048c82 */ /* 0x000fe20008000000 */
[----:B------:R-:W-:Y:S02]  /*60c0*/  UIADD3 UR9, UPT, UPT, -UR6, URZ, URZ ;  /* 0x000000ff06097290 */ /* 0x000fe4000fffe1ff */
[----:B------:R-:W-:Y:S02]  /*60d0*/  @!UP0 USHF.R.U32.HI UR4, URZ, UR41, UR4 ;  /* 0x00000029ff048299 */ /* 0x000fe40008011604 */
[----:B------:R-:W-:Y:S02]  /*60e0*/  UIMAD UR10, UR45, UR10, UR6 ;  /* 0x0000000a2d0a72a4 */ /* 0x000fe4000f8e0206 */
[----:B------:R-:W-:Y:S04]  /*60f0*/  @!UP0 USEL UR4, UR5, UR4, !UP2 ;  /* 0x0000000405048287 */ /* 0x000fe8000d000000 */
[----:B------:R-:W-:Y:S02]  /*6100*/  @!UP0 UIMAD UR10, UR7, UR10, UR4 ;  /* 0x0000000a070a82a4 */ /* 0x000fe4000f8e0204 */
[----:B------:R-:W-:Y:S02]  /*6110*/  @!UP0 UIADD3 UR11, UPT, UPT, UR11, -UR4, URZ ;  /* 0x800000040b0b8290 */ /* 0x000fe4000fffe0ff */
[----:B------:R-:W-:Y:S02]  /*6120*/  UIMAD UR7, UR42, UR8, UR38 ;  /* 0x000000082a0772a4 */ /* 0x000fe4000f8e0226 */
[----:B------:R-:W-:Y:S02]  /*6130*/  @!UP0 UIMAD UR6, UR11, UR45, UR5 ;  /* 0x0000002d0b0682a4 */ /* 0x000fe4000f8e0205 */
[----:B------:R-:W-:Y:S01]  /*6140*/  UIMAD UR4, UR58, UR9, UR37 ;  /* 0x000000093a0472a4 */ /* 0x000fe2000f8e0225 */
[----:B------:R-:W-:Y:S02]  /*6150*/  @!UP0 UMOV UR5, UR10 ;  /* 0x0000000a00058c82 */ /* 0x000fe40008000000 */
[----:B------:R-:W-:Y:S02]  /*6160*/  UIMAD UR38, UR5, UR42, UR7 ;  /* 0x0000002a052672a4 */ /* 0x000fe4000f8e0207 */
[----:B------:R-:W-:Y:S11]  /*6170*/  UIMAD UR37, UR6, UR58, UR4 ;  /* 0x0000003a062572a4 */ /* 0x000ff6000f8e0204 */
[----:B------:R-:W-:Y:S01]  /*6180*/  @!UPT UIADD3 URZ, UPT, UPT, URZ, URZ, URZ ;  /* 0x000000fffffff290 */ /* 0x000fe2000fffe0ff */
.L_x_93:
[----:B------:R-:W-:Y:S01]  /*6190*/  UISETP.NE.AND UP0, UPT, UR39, 0x1, UPT ;  /* 0x000000012700788c */ /* 0x000fe2000bf05270 */
[----:B------:R-:W-:Y:S01]  /*61a0*/  LOP3.LUT P0, RZ, R62, 0x3f0, RZ, 0xc0, !PT ;  /* 0x000003f03eff7812 */ /* 0x000fe2000780c0ff */
[----:B------:R-:W-:Y:S01]  /*61b0*/  USHF.L.U32 UR50, UR24, 0x6, URZ ;  /* 0x0000000618327899 */ /* 0x000fe200080006ff */
[----:B------:R-:W-:Y:S01]  /*61c0*/  BSSY.RECONVERGENT B6, `(.L_x_94) ;  /* 0x0000034000067945 */ /* 0x000fe20003800200 */
[----:B------:R-:W-:Y:S01]  /*61d0*/  USHF.L.U32 UR49, UR28, 0x8, URZ ;  /* 0x000000081c317899 */ /* 0x000fe200080006ff */
[----:B------:R-:W-:Y:S06]  /*61e0*/  IADD3 R64, PT, PT, R64, 0x1, RZ ;  /* 0x0000000140407810 */ /* 0x000fec0007ffe0ff */
[----:B------:R-:W1:Y:S01]  /*61f0*/  @!UP0 LDCU.128 UR12, c[0x0][0xb10] ;  /* 0x00016200ff0c87ac */ /* 0x000e620008000c00 */
[----:B------:R-:W2:Y:S01]  /*6200*/  @!UP0 LDCU UR5, c[0x0][0xb0c] ;  /* 0x00016180ff0587ac */ /* 0x000ea20008000800 */
[----:B------:R-:W3:Y:S01]  /*6210*/  @!UP0 LDCU UR10, c[0x0][0xb20] ;  /* 0x00016400ff0a87ac */ /* 0x000ee20008000800 */
[----:B-1----:R-:W-:Y:S02]  /*6220*/  UIMAD.WIDE.U32 UR8, UR38, UR12, URZ ;  /* 0x0000000c260872a5 */ /* 0x002fe4000f8e00ff */
[----:B------:R-:W-:Y:S02]  /*6230*/  UIMAD.WIDE.U32 UR6, UR37, UR15, URZ ;  /* 0x0000000f250672a5 */ /* 0x000fe4000f8e00ff */
[----:B------:R-:W-:Y:S03]  /*6240*/  @!UP0 UISETP.NE.AND UP1, UPT, UR14, 0x1, UPT ;  /* 0x000000010e00888c */ /* 0x000fe6000bf25270 */
[----:B------:R-:W-:Y:S01]  /*6250*/  @!UP0 UMOV UR4, UR9 ;  /* 0x0000000900048c82 */ /* 0x000fe20008000000 */
[----:B--2---:R-:W-:Y:S02]  /*6260*/  @!UP0 UISETP.NE.AND UP2, UPT, UR5, 0x1, UPT ;  /* 0x000000010500888c */ /* 0x004fe4000bf45270 */
[----:B------:R-:W-:Y:S01]  /*6270*/  @!UP0 USHF.R.U32.HI UR4, URZ, UR13, UR4 ;  /* 0x0000000dff048299 */ /* 0x000fe20008011604 */
[----:B------:R-:W-:Y:S02]  /*6280*/  @!UP0 UMOV UR6, UR7 ;  /* 0x0000000700068c82 */ /* 0x000fe40008000000 */
[----:B---3--:R-:W-:Y:S02]  /*6290*/  @!UP0 USHF.R.U32.HI UR6, URZ, UR10, UR6 ;  /* 0x0000000aff068299 */ /* 0x008fe40008011606 */
[----:B------:R-:W-:Y:S02]  /*62a0*/  @!UP0 USEL UR7, UR38, UR4, !UP2 ;  /* 0x0000000426078287 */ /* 0x000fe4000d000000 */
[----:B------:R-:W-:Y:S04]  /*62b0*/  @!UP0 USEL UR6, UR37, UR6, !UP1 ;  /* 0x0000000625068287 */ /* 0x000fe8000c800000 */
[----:B------:R-:W-:Y:S02]  /*62c0*/  @!UP0 UIADD3 UR4, UPT, UPT, -UR7, UR6, URZ ;  /* 0x0000000607048290 */ /* 0x000fe4000fffe1ff */
[----:B------:R-:W-:Y:S02]  /*62d0*/  @!UP0 UIADD3 UR6, UPT, UPT, UR7, -UR6, URZ ;  /* 0x8000000607068290 */ /* 0x000fe4000fffe0ff */
[----:B------:R-:W-:Y:S02]  /*62e0*/  @!UP0 UIMAD UR38, UR4, UR5, UR38 ;  /* 0x00000005042682a4 */ /* 0x000fe4000f8e0226 */
[----:B------:R-:W-:Y:S01]  /*62f0*/  @!UP0 UIMAD UR37, UR6, UR14, UR37 ;  /* 0x0000000e062582a4 */ /* 0x000fe2000f8e0225 */
[----:B------:R-:W-:Y:S11]  /*6300*/  @!P0 BRA `(.L_x_95) ;  /* 0x00000000007c8947 */ /* 0x000ff60003800000 */
[----:B------:R-:W1:Y:S01]  /*6310*/  LDCU.64 UR8, c[0x4][0x80] ;  /* 0x01001000ff0877ac */ /* 0x000e620008000a00 */
[----:B------:R-:W-:Y:S01]  /*6320*/  MOV R2, 0x0 ;  /* 0x0000000000027802 */ /* 0x000fe20000000f00 */
[----:B------:R-:W-:Y:S02]  /*6330*/  HFMA2 R12, -RZ, RZ, 0, 5.9604644775390625e-08 ;  /* 0x00000001ff0c7431 */ /* 0x000fe400000001ff */
[----:B------:R-:W-:Y:S01]  /*6340*/  IMAD.MOV.U32 R8, RZ, RZ, 0x70 ;  /* 0x00000070ff087424 */ /* 0x000fe200078e00ff */
[----:B------:R2:W3:Y:S01]  /*6350*/  LDC.64 R14, c[0x4][R2] ;  /* 0x01000000020e7b82 */ /* 0x0004e20000000a00 */
[----:B------:R-:W4:Y:S01]  /*6360*/  LDCU.64 UR6, c[0x4][0x88] ;  /* 0x01001100ff0677ac */ /* 0x000f220008000a00 */
[----:B------:R-:W-:Y:S01]  /*6370*/  IMAD.MOV.U32 R13, RZ, RZ, RZ ;  /* 0x000000ffff0d7224 */ /* 0x000fe200078e00ff */
[----:B------:R-:W2:Y:S01]  /*6380*/  LDCU.64 UR4, c[0x4][0x8] ;  /* 0x01000100ff0477ac */ /* 0x000ea20008000a00 */
[----:B-1----:R-:W-:Y:S01]  /*6390*/  MOV R5, UR9 ;  /* 0x0000000900057c02 */ /* 0x002fe20008000f00 */
[----:B------:R-:W-:Y:S01]  /*63a0*/  IMAD.U32 R4, RZ, RZ, UR8 ;  /* 0x00000008ff047e24 */ /* 0x000fe2000f8e00ff */
[----:B----4-:R-:W-:Y:S01]  /*63b0*/  MOV R7, UR7 ;  /* 0x0000000700077c02 */ /* 0x010fe20008000f00 */
[----:B------:R-:W-:Y:S01]  /*63c0*/  IMAD.U32 R6, RZ, RZ, UR6 ;  /* 0x00000006ff067e24 */ /* 0x000fe2000f8e00ff */
[----:B--2---:R-:W-:Y:S01]  /*63d0*/  MOV R11, UR5 ;  /* 0x00000005000b7c02 */ /* 0x004fe20008000f00 */
[----:B------:R-:W-:Y:S02]  /*63e0*/  IMAD.U32 R10, RZ, RZ, UR4 ;  /* 0x00000004ff0a7e24 */ /* 0x000fe4000f8e00ff */
[----:B------:R-:W-:Y:S07]  /*63f0*/  LEPC R20, `(.L_x_96) ;  /* 0x000000001014794e */ /* 0x000fee0000000000 */
[----:B---3-5:R-:W-:Y:S05]  /*6400*/  CALL.ABS.NOINC R14 ;  /* 0x000000000e007343 */ /* 0x028fea0003c00000 */
.L_x_96:
[----:B------:R-:W1:Y:S01]  /*6410*/  LDCU.64 UR8, c[0x4][0x80] ;  /* 0x01001000ff0877ac */ /* 0x000e620008000a00 */
[----:B------:R-:W2:Y:S01]  /*6420*/  LDC.64 R2, c[0x4][R2] ;  /* 0x0100000002027b82 */ /* 0x000ea20000000a00 */
[----:B------:R-:W-:Y:S02]  /*6430*/  HFMA2 R12, -RZ, RZ, 0, 5.9604644775390625e-08 ;  /* 0x00000001ff0c7431 */ /* 0x000fe400000001ff */
[----:B------:R-:W-:Y:S02]  /*6440*/  IMAD.MOV.U32 R8, RZ, RZ, 0x70 ;  /* 0x00000070ff087424 */ /* 0x000fe400078e00ff */
[----:B------:R-:W-:Y:S01]  /*6450*/  IMAD.MOV.U32 R13, RZ, RZ, RZ ;  /* 0x000000ffff0d7224 */ /* 0x000fe200078e00ff */
[----:B------:R-:W3:Y:S01]  /*6460*/  LDCU.64 UR6, c[0x4][0x88] ;  /* 0x01001100ff0677ac */ /* 0x000ee20008000a00 */
[----:B------:R-:W4:Y:S01]  /*6470*/  LDCU.64 UR4, c[0x4][0x8] ;  /* 0x01000100ff0477ac */ /* 0x000f220008000a00 */
[----:B-1----:R-:W-:Y:S02]  /*6480*/  MOV R4, UR8 ;  /* 0x0000000800047c02 */ /* 0x002fe40008000f00 */
[----:B------:R-:W-:Y:S02]  /*6490*/  MOV R5, UR9 ;  /* 0x0000000900057c02 */ /* 0x000fe40008000f00 */
[----:B---3--:R-:W-:Y:S01]  /*64a0*/  MOV R7, UR7 ;  /* 0x0000000700077c02 */ /* 0x008fe20008000f00 */
[----:B------:R-:W-:Y:S01]  /*64b0*/  IMAD.U32 R6, RZ, RZ, UR6 ;  /* 0x00000006ff067e24 */ /* 0x000fe2000f8e00ff */
[----:B----4-:R-:W-:Y:S01]  /*64c0*/  MOV R11, UR5 ;  /* 0x00000005000b7c02 */ /* 0x010fe20008000f00 */
[----:B------:R-:W-:Y:S02]  /*64d0*/  IMAD.U32 R10, RZ, RZ, UR4 ;  /* 0x00000004ff0a7e24 */ /* 0x000fe4000f8e00ff */
[----:B------:R-:W-:Y:S07]  /*64e0*/  LEPC R20, `(.L_x_95) ;  /* 0x000000001014794e */ /* 0x000fee0000000000 */
[----:B--2---:R-:W-:Y:S05]  /*64f0*/  CALL.ABS.NOINC R2 ;  /* 0x0000000002007343 */ /* 0x004fea0003c00000 */
.L_x_95:
[----:B------:R-:W-:Y:S05]  /*6500*/  BSYNC.RECONVERGENT B6 ;  /* 0x0000000000067941 */ /* 0x000fea0003800200 */
.L_x_94:
[----:B------:R-:W-:Y:S02]  /*6510*/  R2UR UR6, R61 ;  /* 0x000000003d0672ca */ /* 0x000fe400000e0000 */
[----:B------:R-:W-:Y:S02]  /*6520*/  R2UR UR5, R71 ;  /* 0x00000000470572ca */ /* 0x000fe400000e0000 */
[----:B------:R-:W-:Y:S02]  /*6530*/  R2UR UR4, R70 ;  /* 0x00000000460472ca */ /* 0x000fe400000e0000 */
[----:B------:R-:W-:Y:S02]  /*6540*/  ISETP.NE.U32.AND P4, PT, R54, RZ, PT ;  /* 0x000000ff3600720c */ /* 0x000fe40003f85070 */
[----:B------:R-:W-:Y:S02]  /*6550*/  ISETP.NE.U32.AND P2, PT, RZ, UR60, PT ;  /* 0x0000003cff007c0c */ /* 0x000fe4000bf45070 */
[----:B------:R-:W-:Y:S02]  /*6560*/  ISETP.NE.AND.EX P4, PT, R55, RZ, PT, P4 ;  /* 0x000000ff3700720c */ /* 0x000fe40003f85340 */
[----:B------:R-:W-:Y:S01]  /*6570*/  ISETP.NE.AND.EX P2, PT, RZ, UR61, PT, P2 ;  /* 0x0000003dff007c0c */ /* 0x000fe2000bf45320 */
[----:B------:R-:W-:Y:S02]  /*6580*/  UISETP.NE.AND UP2, UPT, UR6, URZ, UPT ;  /* 0x000000ff0600728c */ /* 0x000fe4000bf45270 */
[----:B------:R-:W-:Y:S04]  /*6590*/  UISETP.NE.U32.AND UP0, UPT, UR5, URZ, UPT ;  /* 0x000000ff0500728c */ /* 0x000fe8000bf05070 */
[----:B------:R-:W-:Y:S01]  /*65a0*/  UISETP.NE.AND.EX UP1, UPT, UR4, URZ, UPT, UP0 ;  /* 0x000000ff0400728c */ /* 0x000fe2000bf25300 */
[----:B------:R-:W-:Y:S01]  /*65b0*/  PLOP3.LUT P1, PT, PT, PT, UP2, 0x80, 0x8 ;  /* 0x000000000008781c */ /* 0x000fe20003f2f028 */
[----:B------:R-:W-:Y:S03]  /*65c0*/  UPLOP3.LUT UP0, UPT, UPT, UPT, UPT, 0x40, 0x4 ;  /* 0x000000000004789c */ /* 0x000fe60003f0e870 */
[----:B------:R-:W-:Y:S06]  /*65d0*/  @UP2 UPLOP3.LUT UP0, UPT, UPT, UPT, UP1, 0x80, 0x8 ;  /* 0x000000000008289c */ /* 0x000fec0003f0f010 */
[----:B------:R-:W-:Y:S01]  /*65e0*/  PLOP3.LUT P0, PT, PT, PT, UP0, 0x80, 0x8 ;  /* 0x000000000008781c */ /* 0x000fe20003f0f008 */
[----:B------:R-:W-:Y:S01]  /*65f0*/  @!UPT UIADD3 URZ, UPT, UPT, URZ, URZ, URZ ;  /* 0x000000fffffff290 */ /* 0x000fe2000fffe0ff */
[----:B------:R-:W-:Y:S11]  /*6600*/  BRA.U !UP1, `(.L_x_97) ;  /* 0x0000000109407547 */ /* 0x000ff6000b800000 */
[----:B------:R-:W-:Y:S01]  /*6610*/  UISETP.NE.U32.AND UP0, UPT, UR60, URZ, UPT ;  /* 0x000000ff3c00728c */ /* 0x000fe2000bf05070 */
[----:B------:R-:W-:Y:S01]  /*6620*/  R2UR UR6, R71 ;  /* 0x00000000470672ca */ /* 0x000fe200000e0000 */
[----:B------:R-:W1:Y:S01]  /*6630*/  LDCU.64 UR8, c[0x0][0x358] ;  /* 0x00006b00ff0877ac */ /* 0x000e620008000a00 */
[----:B------:R-:W-:Y:S02]  /*6640*/  HFMA2 R57, -RZ, RZ, 0, 5.9604644775390625e-08 ;  /* 0x00000001ff397431 */ /* 0x000fe400000001ff */
[----:B------:R-:W-:Y:S01]  /*6650*/  IMAD.MOV.U32 R0, RZ, RZ, 0x1 ;  /* 0x00000001ff007424 */ /* 0x000fe200078e00ff */
[----:B------:R-:W-:Y:S06]  /*6660*/  UISETP.NE.AND.EX UP0, UPT, UR61, URZ, UPT, UP0 ;  /* 0x000000ff3d00728c */ /* 0x000fec000bf05300 */
[----:B------:R-:W-:Y:S05]  /*6670*/  PLOP3.LUT P3, PT, PT, PT, UP0, 0x80, 0x8 ;  /* 0x000000000008781c */ /* 0x000fea0003f6f008 */
[----:B------:R-:W2:Y:S01]  /*6680*/  @UP0 LDCU.64 UR4, c[0x0][0x888] ;  /* 0x00011100ff0407ac */ /* 0x000ea20008000a00 */
[----:B------:R-:W-:Y:S07]  /*6690*/  @UP0 UIMAD UR6, UR36, UR6, URZ ;  /* 0x00000006240602a4 */ /* 0x000fee000f8e02ff */
[----:B------:R-:W-:Y:S01]  /*66a0*/  @!P3 PRMT R57, R0, 0x7610, R57 ;  /* 0x000076100039b816 */ /* 0x000fe20000000039 */
[----:B--2---:R-:W-:Y:S06]  /*66b0*/  @UP0 UIMAD.WIDE UR4, UR6, 0x4, UR4 ;  /* 0x00000004060408a5 */ /* 0x004fec000f8e0204 */
[----:B------:R-:W-:Y:S02]  /*66c0*/  IMAD.U32 R2, RZ, RZ, UR4 ;  /* 0x00000004ff027e24 */ /* 0x000fe4000f8e00ff */
[----:B------:R-:W-:Y:S03]  /*66d0*/  IMAD.U32 R3, RZ, RZ, UR5 ;  /* 0x00000005ff037e24 */ /* 0x000fe6000f8e00ff */
[----:B------:R-:W2:Y:S02]  /*66e0*/  @!UP0 LDCU UR4, c[0x0][0x880] ;  /* 0x00011000ff0487ac */ /* 0x000ea40008000800 */
[----:B-1---5:R1:W5:Y:S02]  /*66f0*/  @P3 LDG.E R27, desc[UR8][R2.64] ;  /* 0x00000008021b3981 */ /* 0x022364000c1e1900 */
[----:B-12---:R-:W-:Y:S02]  /*6700*/  @!P3 MOV R27, UR4 ;  /* 0x00000004001bbc02 */ /* 0x006fe40008000f00 */
.L_x_97:
[----:B------:R-:W-:Y:S05]  /*6710*/  @!P4 BRA `(.L_x_98) ;  /* 0x000000000024c947 */ /* 0x000fea0003800000 */
[----:B------:R-:W-:Y:S01]  /*6720*/  ISETP.NE.U32.AND P3, PT, R52, RZ, PT ;  /* 0x000000ff3400720c */ /* 0x000fe20003f65070 */
[----:B------:R-:W1:Y:S03]  /*6730*/  LDCU.64 UR4, c[0x0][0x358] ;  /* 0x00006b00ff0477ac */ /* 0x000e660008000a00 */
[----:B------:R-:W-:Y:S11]  /*6740*/  ISETP.NE.AND.EX P3, PT, R53, RZ, PT, P3 ;  /* 0x000000ff3500720c */ /* 0x000ff60003f65330 */
[----:B------:R-:W-:Y:S02]  /*6750*/  @!UPT UIADD3 URZ, UPT, UPT, URZ, URZ, URZ ;  /* 0x000000fffffff290 */ /* 0x000fe4000fffe0ff */
[----:B------:R-:W2:Y:S01]  /*6760*/  @P3 LDC.64 R2, c[0x0][0x8a8] ;  /* 0x00022a00ff023b82 */ /* 0x000ea20000000a00 */
[----:B------:R-:W-:Y:S04]  /*6770*/  @P3 IMAD R0, R54, UR36, RZ ;  /* 0x0000002436003c24 */ /* 0x000fe8000f8e02ff */
[----:B--2---:R-:W-:Y:S05]  /*6780*/  @P3 IMAD.WIDE R2, R0, 0x4, R2 ;  /* 0x0000000400023825 */ /* 0x004fea00078e0202 */
[----:B-1---5:R1:W5:Y:S02]  /*6790*/  @P3 LDG.E R24, desc[UR4][R2.64] ;  /* 0x0000000402183981 */ /* 0x022364000c1e1900 */
[----:B-1----:R-:W2:Y:S02]  /*67a0*/  @!P3 LDC R24, c[0x0][0x8a0] ;  /* 0x00022800ff18bb82 */ /* 0x002ea40000000800 */
.L_x_98:
[----:B-----5:R-:W-:Y:S01]  /*67b0*/  FSETP.NEU.AND P3, PT, R27, RZ, PT ;  /* 0x000000ff1b00720b */ /* 0x020fe20003f6d000 */
[----:B------:R-:W-:Y:S01]  /*67c0*/  IMAD.SHL.U32 R35, R56, 0x4, RZ ;  /* 0x0000000438237824 */ /* 0x000fe200078e00ff */
[----:B------:R-:W-:Y:S01]  /*67d0*/  SEL R4, RZ, 0xffffffff, P2 ;  /* 0xffffffffff047807 */ /* 0x000fe20001000000 */
[----:B------:R-:W-:Y:S01]  /*67e0*/  BSSY B1, `(.L_x_99) ;  /* 0x0000043000017945 */ /* 0x000fe20003800000 */
[----:B------:R-:W-:Y:S01]  /*67f0*/  @P1 LOP3.LUT P2, RZ, R57, 0xff, RZ, 0xc0, !PT ;  /* 0x000000ff39ff1812 */ /* 0x000fe2000784c0ff */
[----:B------:R-:W-:Y:S01]  /*6800*/  VIADD R76, R35, UR43 ;  /* 0x0000002b234c7c36 */ /* 0x000fe20008000000 */
[----:B------:R-:W-:Y:S01]  /*6810*/  @P1 SEL R3, RZ, 0xffffffff, P3 ;  /* 0xffffffffff031807 */ /* 0x000fe20001800000 */
[----:B------:R-:W-:Y:S01]  /*6820*/  IMAD.MOV.U32 R80, RZ, RZ, 0x1 ;  /* 0x00000001ff507424 */ /* 0x000fe200078e00ff */
[----:B------:R-:W-:Y:S01]  /*6830*/  LEA R77, R22, UR43, 0x3 ;  /* 0x0000002b164d7c11 */ /* 0x000fe2000f8e18ff */
[----:B------:R-:W-:Y:S01]  /*6840*/  IMAD.MOV.U32 R34, RZ, RZ, RZ ;  /* 0x000000ffff227224 */ /* 0x000fe200078e00ff */
[----:B------:R-:W-:Y:S02]  /*6850*/  @P0 SEL R3, R4, R3, !P2 ;  /* 0x0000000304030207 */ /* 0x000fe40005000000 */
[----:B------:R-:W-:Y:S02]  /*6860*/  CS2R R38, SRZ ;  /* 0x0000000000267805 */ /* 0x000fe4000001ff00 */
[----:B------:R-:W-:Y:S02]  /*6870*/  SHF.L.U32 R2, R66, 0x1f, RZ ;  /* 0x0000001f42027819 */ /* 0x000fe400000006ff */
[----:B------:R-:W-:Y:S02]  /*6880*/  CS2R R36, SRZ ;  /* 0x0000000000247805 */ /* 0x000fe4000001ff00 */
[----:B------:R-:W-:Y:S02]  /*6890*/  @P1 LOP3.LUT R3, R3, 0x1, RZ, 0xc0, !PT ;  /* 0x0000000103031812 */ /* 0x000fe400078ec0ff */
[----:B------:R-:W-:Y:S02]  /*68a0*/  CS2R R42, SRZ ;  /* 0x00000000002a7805 */ /* 0x000fe4000001ff00 */
[----:B------:R-:W-:Y:S02]  /*68b0*/  PLOP3.LUT P2, PT, PT, PT, UP1, 0x80, 0x8 ;  /* 0x000000000008781c */ /* 0x000fe40003f4f018 */
[----:B------:R-:W-:Y:S02]  /*68c0*/  CS2R R40, SRZ ;  /* 0x0000000000287805 */ /* 0x000fe4000001ff00 */
[----:B------:R-:W-:Y:S02]  /*68d0*/  ISETP.NE.U32.OR P6, PT, R3, 0x1, !P1 ;  /* 0x000000010300780c */ /* 0x000fe40004fc5470 */
[----:B------:R-:W-:Y:S02]  /*68e0*/  CS2R R46, SRZ ;  /* 0x00000000002e7805 */ /* 0x000fe4000001ff00 */
[----:B------:R-:W-:Y:S02]  /*68f0*/  LEA.HI R25, R22, R22, RZ, 0x1 ;  /* 0x0000001616197211 */ /* 0x000fe400078f08ff */
[----:B------:R-:W-:Y:S02]  /*6900*/  CS2R R44, SRZ ;  /* 0x00000000002c7805 */ /* 0x000fe4000001ff00 */
[----:B------:R-:W-:Y:S02]  /*6910*/  LOP3.LUT P4, R63, R57, 0xff, RZ, 0xc0, !PT ;  /* 0x000000ff393f7812 */ /* 0x000fe4000788c0ff */
[----:B------:R-:W-:Y:S02]  /*6920*/  CS2R R50, SRZ ;  /* 0x0000000000327805 */ /* 0x000fe4000001ff00 */
[----:B------:R-:W-:Y:S01]  /*6930*/  SEL R3, RZ, 0xffffffff, P3 ;  /* 0xffffffffff037807 */ /* 0x000fe20001800000 */
[C---:B------:R-:W-:Y:S01]  /*6940*/  IMAD.SHL.U32 R0, R25.reuse, 0x80, RZ ;  /* 0x0000008019007824 */ /* 0x040fe200078e00ff */
[----:B------:R-:W-:Y:S02]  /*6950*/  LOP3.LUT R25, R25, 0xffe, RZ, 0xc0, !PT ;  /* 0x00000ffe19197812 */ /* 0x000fe400078ec0ff */
[----:B------:R-:W-:Y:S02]  /*6960*/  CS2R R48, SRZ ;  /* 0x0000000000307805 */ /* 0x000fe4000001ff00 */
[----:B------:R-:W-:Y:S01]  /*6970*/  P2R R74, PR, RZ, 0x40 ;  /* 0x00000040ff4a7803 */ /* 0x000fe20000000000 */
[----:B------:R-:W-:Y:S01]  /*6980*/  VIADD R79, R76, 0x400 ;  /* 0x000004004c4f7836 */ /* 0x000fe20000000000 */
[----:B------:R-:W-:Y:S01]  /*6990*/  @P2 SEL R3, R4, R3, !P4 ;  /* 0x0000000304032207 */ /* 0x000fe20006000000 */
[----:B------:R-:W-:Y:S01]  /*69a0*/  IMAD.IADD R25, R22, 0x1, -R25 ;  /* 0x0000000116197824 */ /* 0x000fe200078e0a19 */
[----:B------:R-:W-:Y:S01]  /*69b0*/  @P6 SHF.L.U32 R5, RZ, 0x1f, RZ ;  /* 0x0000001fff056819 */ /* 0x000fe200000006ff */
[----:B------:R-:W-:Y:S01]  /*69c0*/  IMAD.IADD R75, R67, 0x1, R76 ;  /* 0x00000001434b7824 */ /* 0x000fe200078e024c */
[----:B------:R-:W-:Y:S02]  /*69d0*/  LOP3.LUT R0, R0, 0xffffff00, RZ, 0xc0, !PT ;  /* 0xffffff0000007812 */ /* 0x000fe400078ec0ff */
[----:B------:R-:W1:Y:S01]  /*69e0*/  @P6 SYNCS.PHASECHK.TRANS64.TRYWAIT P1, [UR43+0x20], R5 ;  /* 0x00002005ff0065a7 */ /* 0x000e62000802112b */
[----:B------:R-:W-:Y:S02]  /*69f0*/  LOP3.LUT R3, R3, 0x1, RZ, 0xc0, !PT ;  /* 0x0000000103037812 */ /* 0x000fe400078ec0ff */
[----:B------:R-:W-:Y:S02]  /*6a00*/  IMAD.IADD R0, R23, 0x1, R0 ;  /* 0x0000000117007824 */ /* 0x000fe400078e0200 */
[----:B------:R-:W-:Y:S02]  /*6a10*/  ISETP.NE.U32.AND P5, PT, R3, 0x1, PT ;  /* 0x000000010300780c */ /* 0x000fe40003fa5070 */
[----:B------:R-:W-:Y:S02]  /*6a20*/  IMAD R25, R25, 0x100000, R0 ;  /* 0x0010000019197824 */ /* 0x000fe400078e0200 */
[----:B------:R-:W-:Y:S01]  /*6a30*/  P2R R81, PR, RZ, 0x20 ;  /* 0x00000020ff517803 */ /* 0x000fe20000000000 */
[----:B------:R3:W4:Y:S01]  /*6a40*/  SYNCS.PHASECHK.TRANS64.TRYWAIT P0, [R77+URZ+0x90], R2 ;  /* 0x000090024d0075a7 */ /* 0x00072200080011ff */
[----:B-1----:R-:W-:Y:S01]  /*6a50*/  @P6 SEL R80, RZ, 0x1, !P1 ;  /* 0x00000001ff506807 */ /* 0x002fe20004800000 */
[----:B---3--:R-:W-:Y:S06]  /*6a60*/  @!P6 BRA `(.L_x_100) ;  /* 0x000000000068e947 */ /* 0x008fec0003800000 */
[----:B------:R-:W-:Y:S01]  /*6a70*/  @P5 IMAD R0, R68, 0x4, R79 ;  /* 0x0000000444005824 */ /* 0x000fe200078e024f */
[----:B------:R-:W-:Y:S01]  /*6a80*/  ISETP.NE.AND P1, PT, R80, RZ, PT ;  /* 0x000000ff5000720c */ /* 0x000fe20003f25270 */
[----:B------:R-:W-:Y:S01]  /*6a90*/  @P5 IMAD R4, R68, 0x4, R76 ;  /* 0x0000000444045824 */ /* 0x000fe200078e024c */
[----:B------:R-:W-:Y:S01]  /*6aa0*/  BSSY B0, `(.L_x_101) ;  /* 0x000000e000007945 */ /* 0x000fe20003800000 */
[----:B------:R-:W-:Y:S01]  /*6ab0*/  IMAD.MOV.U32 R38, RZ, RZ, RZ ;  /* 0x000000ffff267224 */ /* 0x000fe200078e00ff */
[----:B------:R-:W-:Y:S01]  /*6ac0*/  CS2R R42, SRZ ;  /* 0x00000000002a7805 */ /* 0x000fe2000001ff00 */
[----:B------:R-:W-:Y:S01]  /*6ad0*/  @P5 IMAD.IADD R5, R67, 0x1, R0 ;  /* 0x0000000143055824 */ /* 0x000fe200078e0200 */
[----:B------:R-:W-:Y:S02]  /*6ae0*/  CS2R R40, SRZ ;  /* 0x0000000000287805 */ /* 0x000fe4000001ff00 */
[----:B------:R-:W-:Y:S02]  /*6af0*/  CS2R R36, SRZ ;  /* 0x0000000000247805 */ /* 0x000fe4000001ff00 */
[----:B------:R-:W-:Y:S02]  /*6b00*/  CS2R R50, SRZ ;  /* 0x0000000000327805 */ /* 0x000fe4000001ff00 */
[----:B------:R-:W-:Y:S02]  /*6b10*/  CS2R R48, SRZ ;  /* 0x0000000000307805 */ /* 0x000fe4000001ff00 */
[----:B------:R-:W-:Y:S02]  /*6b20*/  CS2R R46, SRZ ;  /* 0x00000000002e7805 */ /* 0x000fe4000001ff00 */
[----:B------:R-:W-:Y:S01]  /*6b30*/  CS2R R44, SRZ ;  /* 0x00000000002c7805 */ /* 0x000fe2000001ff00 */
[----:B------:R-:W-:Y:S06]  /*6b40*/  @P1 BRA `(.L_x_102) ;  /* 0x00000000000c1947 */ /* 0x000fec0003800000 */
[----:B------:R-:W-:Y:S04]  /*6b50*/  SHF.L.U32 R3, RZ, 0x1f, RZ ;  /* 0x0000001fff037819 */ /* 0x000fe800000006ff */
[----:B------:R-:W1:Y:S02]  /*6b60*/  SYNCS.PHASECHK.TRANS64.TRYWAIT P1, [UR43+0x20], R3 ;  /* 0x00002003ff0075a7 */ /* 0x000e64000802112b */
[----:B-1----:R-:W-:Y:S05]  /*6b70*/  @!P1 BRA `(.L_x_103) ;  /* 0x00000058007c9947 */ /* 0x002fea0003800000 */
.L_x_102:
[----:B------:R-:W-:Y:S05]  /*6b80*/  BSYNC B0 ;  /* 0x0000000000007941 */ /* 0x000fea0003800000 */
.L_x_101:
[----:B------:R-:W-:Y:S01]  /*6b90*/  ISETP.NE.AND P1, PT, R81, RZ, PT ;  /* 0x000000ff5100720c */ /* 0x000fe20003f25270 */
[----:B------:R-:W-:Y:S11]  /*6ba0*/  HFMA2 R34, -RZ, RZ, 0, 5.9604644775390625e-08 ;  /* 0x00000001ff227431 */ /* 0x000ff600000001ff */
[----:B------:R-:W-:Y:S01]  /*6bb0*/  @!UPT UIADD3 URZ, UPT, UPT, URZ, URZ, URZ ;  /* 0x000000fffffff290 */ /* 0x000fe2000fffe0ff */
[----:B------:R-:W-:Y:S05]  /*6bc0*/  @P1 WARPSYNC.ALL ;  /* 0x0000000000001948 */ /* 0x000fea0003800000 */
[----:B------:R3:W1:Y:S04]  /*6bd0*/  @P1 LDSM.16.M88.4 R40, [R4+0x400] ;  /* 0x000400000428183b */ /* 0x0006680000000200 */
[----:B------:R3:W1:Y:S04]  /*6be0*/  @P1 LDSM.16.M88.4 R36, [R5] ;  /* 0x000000000524183b */ /* 0x0006680000000200 */
[----:B------:R3:W1:Y:S04]  /*6bf0*/  @P1 LDSM.16.M88.4 R48, [R35+UR43+0x400] ;  /* 0x0004002b2330183b */ /* 0x0006680008000200 */
[----:B------:R3:W1:Y:S02]  /*6c00*/  @P1 LDSM.16.M88.4 R44, [R75+0x400] ;  /* 0x000400004b2c183b */ /* 0x0006640000000200 */
.L_x_100:
[----:B------:R-:W-:Y:S05]  /*6c10*/  BSYNC B1 ;  /* 0x0000000000017941 */ /* 0x000fea0003800000 */
.L_x_99:
[----:B-1----:R-:W-:Y:S04]  /*6c20*/  SHF.R.U32.HI R3, RZ, 0x15, R25 ;  /* 0x00000015ff037819 */ /* 0x002fe80000011619 */
[----:B------:R-:W-:Y:S01]  /*6c30*/  LOP3.LUT P1, RZ, R3, 0x3, R58, 0x48, !PT ;  /* 0x0000000303ff7812 */ /* 0x000fe2000782483a */
[----:B------:R-:W-:Y:S01]  /*6c40*/  @!UPT UIADD3 URZ, UPT, UPT, URZ, URZ, URZ ;  /* 0x000000fffffff290 */ /* 0x000fe2000fffe0ff */
[----:B----4-:R-:W-:Y:S11]  /*6c50*/  @P0 BRA `(.L_x_104) ;  /* 0x0000000000080947 */ /* 0x010ff60003800000 */
[----:B------:R-:W1:Y:S02]  /*6c60*/  SYNCS.PHASECHK.TRANS64.TRYWAIT P0, [R77+URZ+0x90], R2 ;  /* 0x000090024d0075a7 */ /* 0x000e6400080011ff */
[----:B-1----:R-:W-:Y:S05]  /*6c70*/  @!P0 BRA `(.L_x_105) ;  /* 0x0000005800548947 */ /* 0x002fea0003800000 */
.L_x_104:
[----:B------:R-:W-:Y:S05]  /*6c80*/  @!P1 BRA `(.L_x_106) ;  /* 0x0000000000409947 */ /* 0x000fea0003800000 */
[----:B------:R-:W3:Y:S01]  /*6c90*/  LDCU.64 UR8, c[0x4][0x70] ;  /* 0x01000e00ff0877ac */ /* 0x000ee20008000a00 */
[----:B------:R-:W-:Y:S01]  /*6ca0*/  MOV R3, 0x0 ;  /* 0x0000000000037802 */ /* 0x000fe20000000f00 */
[----:B------:R-:W-:Y:S02]  /*6cb0*/  HFMA2 R12, -RZ, RZ, 0, 5.9604644775390625e-08 ;  /* 0x00000001ff0c7431 */ /* 0x000fe400000001ff */
[----:B------:R-:W-:Y:S02]  /*6cc0*/  IMAD.MOV.U32 R8, RZ, RZ, 0x192 ;  /* 0x00000192ff087424 */ /* 0x000fe400078e00ff */
[----:B------:R-:W-:Y:S01]  /*6cd0*/  IMAD.MOV.U32 R13, RZ, RZ, RZ ;  /* 0x000000ffff0d7224 */ /* 0x000fe200078e00ff */
[----:B------:R-:W4:Y:S01]  /*6ce0*/  LDCU.64 UR6, c[0x4][0x78] ;  /* 0x01000f00ff0677ac */ /* 0x000f220008000a00 */
[----:B-1----:R-:W1:Y:S01]  /*6cf0*/  LDC.64 R2, c[0x4][R3] ;  /* 0x0100000003027b82 */ /* 0x002e620000000a00 */
[----:B------:R-:W5:Y:S01]  /*6d00*/  LDCU.64 UR4, c[0x4][0x10] ;  /* 0x01000200ff0477ac */ /* 0x000f620008000a00 */
[----:B---3--:R-:W-:Y:S01]  /*6d10*/  MOV R5, UR9 ;  /* 0x0000000900057c02 */ /* 0x008fe20008000f00 */
[----:B------:R-:W-:Y:S01]  /*6d20*/  IMAD.U32 R4, RZ, RZ, UR8 ;  /* 0x00000008ff047e24 */ /* 0x000fe2000f8e00ff */
[----:B----4-:R-:W-:Y:S01]  /*6d30*/  MOV R7, UR7 ;  /* 0x0000000700077c02 */ /* 0x010fe20008000f00 */
[----:B------:R-:W-:Y:S01]  /*6d40*/  IMAD.U32 R6, RZ, RZ, UR6 ;  /* 0x00000006ff067e24 */ /* 0x000fe2000f8e00ff */
[----:B-----5:R-:W-:Y:S01]  /*6d50*/  MOV R11, UR5 ;  /* 0x00000005000b7c02 */ /* 0x020fe20008000f00 */
[----:B------:R-:W-:Y:S02]  /*6d60*/  IMAD.U32 R10, RZ, RZ, UR4 ;  /* 0x00000004ff0a7e24 */ /* 0x000fe4000f8e00ff */
[----:B------:R-:W-:Y:S07]  /*6d70*/  LEPC R20, `(.L_x_106) ;  /* 0x000000001014794e */ /* 0x000fee0000000000 */
[----:B-12---:R-:W-:Y:S05]  /*6d80*/  CALL.ABS.NOINC R2 ;  /* 0x0000000002007343 */ /* 0x006fea0003c00000 */
.L_x_106:
[----:B------:R-:W-:Y:S01]  /*6d90*/  LOP3.LUT R20, R48, 0xffffe000, RZ, 0xc0, !PT ;  /* 0xffffe00030147812 */ /* 0x000fe200078ec0ff */
[----:B------:R-:W-:Y:S05]  /*6da0*/  WARPSYNC.ALL ;  /* 0x0000000000007948 */ /* 0x000fea0003800000 */
[----:B------:R-:W-:Y:S01]  /*6db0*/  R2UR UR4, R25 ;  /* 0x00000000190472ca */ /* 0x000fe200000e0000 */
[----:B------:R-:W-:Y:S01]  /*6dc0*/  IMAD.SHL.U32 R82, R68, 0x4, RZ ;  /* 0x0000000444527824 */ /* 0x000fe200078e00ff */
[----:B------:R-:W-:Y:S01]  /*6dd0*/  LOP3.LUT R21, R49, 0xffffe000, RZ, 0xc0, !PT ;  /* 0xffffe00031157812 */ /* 0x000fe200078ec0ff */
[----:B------:R-:W-:Y:S01]  /*6de0*/  BSSY.RECONVERGENT B0, `(.L_x_107) ;  /* 0x0000059000007945 */ /* 0x000fe20003800200 */
[----:B------:R-:W-:Y:S02]  /*6df0*/  LOP3.LUT R26, R51, 0xffffe000, RZ, 0xc0, !PT ;  /* 0xffffe000331a7812 */ /* 0x000fe400078ec0ff */
[----:B------:R-:W-:Y:S02]  /*6e00*/  LOP3.LUT R32, R45, 0xffffe000, RZ, 0xc0, !PT ;  /* 0xffffe0002d207812 */ /* 0x000fe400078ec0ff */
[----:B------:R-:W-:Y:S02]  /*6e10*/  LOP3.LUT R33, R46, 0xffffe000, RZ, 0xc0, !PT ;  /* 0xffffe0002e217812 */ /* 0x000fe400078ec0ff */
[----:B------:R-:W-:Y:S02]  /*6e20*/  IADD3 R78, PT, PT, R79, R82, RZ ;  /* 0x000000524f4e7210 */ /* 0x000fe40007ffe0ff */
[----:B------:R-:W-:Y:S01]  /*6e30*/  ISETP.NE.AND P0, PT, R69, RZ, PT ;  /* 0x000000ff4500720c */ /* 0x000fe20003f05270 */
[----:B---3--:R-:W2:Y:S02]  /*6e40*/  LDTM.16dp128bit.x8 R4, tmem[UR4] ;  /* 0x00000004000479ee */ /* 0x008ea40008180000 */
[----:B------:R-:W-:Y:S02]  /*6e50*/  IMAD.IADD R79, R67, 0x1, R78 ;  /* 0x00000001434f7824 */ /* 0x000fe400078e024e */
[C---:B--2---:R-:W-:Y:S01]  /*6e60*/  FMUL R0, R24.reuse, R4 ;  /* 0x0000000418007220 */ /* 0x044fe20000400000 */
[C---:B-1----:R-:W-:Y:S01]  /*6e70*/  FMUL R2, R24.reuse, R5 ;  /* 0x0000000518027220 */ /* 0x042fe20000400000 */
[C---:B------:R-:W-:Y:S01]  /*6e80*/  FMUL R3, R24.reuse, R6 ;  /* 0x0000000618037220 */ /* 0x040fe20000400000 */
[----:B------:R-:W-:Y:S01]  /*6e90*/  FMUL R7, R24, R7 ;  /* 0x0000000718077220 */ /* 0x000fe20000400000 */
[C---:B------:R-:W-:Y:S01]  /*6ea0*/  FFMA R28, R27.reuse, R20, R0 ;  /* 0x000000141b1c7223 */ /* 0x040fe20000000000 */
[----:B------:R-:W-:Y:S01]  /*6eb0*/  LOP3.LUT R20, R50, 0xffffe000, RZ, 0xc0, !PT ;  /* 0xffffe00032147812 */ /* 0x000fe200078ec0ff */
[C---:B------:R-:W-:Y:S01]  /*6ec0*/  FFMA R29, R27.reuse, R21, R2 ;  /* 0x000000151b1d7223 */ /* 0x040fe20000000002 */
[----:B------:R-:W-:Y:S01]  /*6ed0*/  LOP3.LUT R21, R44, 0xffffe000, RZ, 0xc0, !PT ;  /* 0xffffe0002c157812 */ /* 0x000fe200078ec0ff */
[C---:B------:R-:W-:Y:S01]  /*6ee0*/  FMUL R4, R24.reuse, R8 ;  /* 0x0000000818047220 */ /* 0x040fe20000400000 */
[----:B------:R-:W-:Y:S01]  /*6ef0*/  F2FP.TF32.F32.PACK_B R28, R28 ;  /* 0x0000001cff1c723e */ /* 0x000fe200024050ff */
[----:B------:R-:W-:Y:S01]  /*6f00*/  FFMA R30, R27, R20, R3 ;  /* 0x000000141b1e7223 */ /* 0x000fe20000000003 */
[----:B------:R-:W-:Y:S01]  /*6f10*/  LOP3.LUT R20, R47, 0xffffe000, RZ, 0xc0, !PT ;  /* 0xffffe0002f147812 */ /* 0x000fe200078ec0ff */
[C---:B------:R-:W-:Y:S01]  /*6f20*/  FMUL R5, R24.reuse, R9 ;  /* 0x0000000918057220 */ /* 0x040fe20000400000 */
[----:B------:R-:W-:Y:S01]  /*6f30*/  F2FP.TF32.F32.PACK_B R29, R29 ;  /* 0x0000001dff1d723e */ /* 0x000fe200024050ff */
[C---:B------:R-:W-:Y:S01]  /*6f40*/  FMUL R6, R24.reuse, R10 ;  /* 0x0000000a18067220 */ /* 0x040fe20000400000 */
[----:B------:R-:W-:Y:S01]  /*6f50*/  F2FP.TF32.F32.PACK_B R30, R30 ;  /* 0x0000001eff1e723e */ /* 0x000fe200024050ff */
[----:B------:R-:W-:Y:S01]  /*6f60*/  FFMA R31, R27, R26, R7 ;  /* 0x0000001a1b1f7223 */ /* 0x000fe20000000007 */
[----:B------:R-:W-:Y:S01]  /*6f70*/  LOP3.LUT R26, R41, 0xffffe000, RZ, 0xc0, !PT ;  /* 0xffffe000291a7812 */ /* 0x000fe200078ec0ff */
[----:B------:R-:W-:Y:S01]  /*6f80*/  FMUL R11, R24, R11 ;  /* 0x0000000b180b7220 */ /* 0x000fe20000400000 */
[C---:B------:R-:W-:Y:S01]  /*6f90*/  FFMA R4, R27.reuse, R21, R4 ;  /* 0x000000151b047223 */ /* 0x040fe20000000004 */
[----:B------:R-:W-:Y:S01]  /*6fa0*/  LOP3.LUT R21, R40, 0xffffe000, RZ, 0xc0, !PT ;  /* 0xffffe00028157812 */ /* 0x000fe200078ec0ff */
[C---:B------:R-:W-:Y:S01]  /*6fb0*/  FFMA R5, R27.reuse, R32, R5 ;  /* 0x000000201b057223 */ /* 0x040fe20000000005 */
[----:B------:R-:W-:Y:S01]  /*6fc0*/  F2FP.TF32.F32.PACK_B R31, R31 ;  /* 0x0000001fff1f723e */ /* 0x000fe200024050ff */
        /* <DEDUP_REMOVED lines=8> */
[----:B------:R1:W-:Y:S01]  /*7050*/  STSM.16.M88.4 [R76+0x400], R28 ;  /* 0x0004001c4c007844 */ /* 0x0003e20000000200 */
[----:B------:R-:W-:Y:S01]  /*7060*/  F2FP.TF32.F32.PACK_B R6, R6 ;  /* 0x00000006ff06723e */ /* 0x000fe200024050ff */
[C---:B------:R-:W-:Y:S01]  /*7070*/  FMUL R10, R24.reuse, R14 ;  /* 0x0000000e180a7220 */ /* 0x040fe20000400000 */
[----:B------:R-:W-:Y:S01]  /*7080*/  F2FP.TF32.F32.PACK_B R7, R7 ;  /* 0x00000007ff07723e */ /* 0x000fe200024050ff */
[----:B------:R-:W-:Y:S01]  /*7090*/  FMUL R15, R24, R15 ;  /* 0x0000000f180f7220 */ /* 0x000fe20000400000 */
[C---:B------:R-:W-:Y:S01]  /*70a0*/  FFMA R8, R27.reuse, R21, R8 ;  /* 0x000000151b087223 */ /* 0x040fe20000000008 */
[C---:B------:R-:W-:Y:S01]  /*70b0*/  FFMA R9, R27.reuse, R26, R9 ;  /* 0x0000001a1b097223 */ /* 0x040fe20000000009 */
[C---:B------:R-:W-:Y:S01]  /*70c0*/  FFMA R10, R27.reuse, R33, R10 ;  /* 0x000000211b0a7223 */ /* 0x040fe2000000000a */
[----:B------:R1:W-:Y:S01]  /*70d0*/  STSM.16.M88.4 [R75+0x400], R4 ;  /* 0x000400044b007844 */ /* 0x0003e20000000200 */
[----:B------:R-:W-:Y:S01]  /*70e0*/  LOP3.LUT R21, R36, 0xffffe000, RZ, 0xc0, !PT ;  /* 0xffffe00024157812 */ /* 0x000fe200078ec0ff */
[----:B------:R-:W-:Y:S01]  /*70f0*/  FFMA R11, R27, R20, R15 ;  /* 0x000000141b0b7223 */ /* 0x000fe2000000000f */
[----:B------:R-:W-:Y:S01]  /*7100*/  LOP3.LUT R20, R37, 0xffffe000, RZ, 0xc0, !PT ;  /* 0xffffe00025147812 */ /* 0x000fe200078ec0ff */
[C---:B------:R-:W-:Y:S01]  /*7110*/  FMUL R12, R24.reuse, R16 ;  /* 0x00000010180c7220 */ /* 0x040fe20000400000 */
[----:B------:R-:W-:Y:S01]  /*7120*/  FMUL R13, R24, R17 ;  /* 0x00000011180d7220 */ /* 0x000fe20000400000 */
[----:B------:R-:W-:Y:S01]  /*7130*/  LOP3.LUT R33, R38, 0xffffe000, RZ, 0xc0, !PT ;  /* 0xffffe00026217812 */ /* 0x000fe200078ec0ff */
[C---:B------:R-:W-:Y:S01]  /*7140*/  FMUL R14, R24.reuse, R18 ;  /* 0x00000012180e7220 */ /* 0x040fe20000400000 */
[----:B------:R-:W-:Y:S01]  /*7150*/  LOP3.LUT R26, R39, 0xffffe000, RZ, 0xc0, !PT ;  /* 0xffffe000271a7812 */ /* 0x000fe200078ec0ff */
[----:B------:R-:W-:Y:S01]  /*7160*/  FMUL R19, R24, R19 ;  /* 0x0000001318137220 */ /* 0x000fe20000400000 */
[C---:B------:R-:W-:Y:S01]  /*7170*/  FFMA R12, R27.reuse, R21, R12 ;  /* 0x000000151b0c7223 */ /* 0x040fe2000000000c */
[C---:B------:R-:W-:Y:S01]  /*7180*/  FFMA R13, R27.reuse, R20, R13 ;  /* 0x000000141b0d7223 */ /* 0x040fe2000000000d */
[C---:B------:R-:W-:Y:S01]  /*7190*/  FFMA R14, R27.reuse, R33, R14 ;  /* 0x000000211b0e7223 */ /* 0x040fe2000000000e */
[----:B------:R-:W-:Y:S01]  /*71a0*/  FFMA R15, R27, R26, R19 ;  /* 0x0000001a1b0f7223 */ /* 0x000fe20000000013 */
[----:B------:R-:W-:Y:S02]  /*71b0*/  F2FP.TF32.F32.PACK_B R8, R8 ;  /* 0x00000008ff08723e */ /* 0x000fe400024050ff */
[----:B------:R-:W-:Y:S02]  /*71c0*/  F2FP.TF32.F32.PACK_B R9, R9 ;  /* 0x00000009ff09723e */ /* 0x000fe400024050ff */
[----:B------:R-:W-:Y:S02]  /*71d0*/  F2FP.TF32.F32.PACK_B R10, R10 ;  /* 0x0000000aff0a723e */ /* 0x000fe400024050ff */
[----:B------:R-:W-:Y:S02]  /*71e0*/  F2FP.TF32.F32.PACK_B R11, R11 ;  /* 0x0000000bff0b723e */ /* 0x000fe400024050ff */
[----:B------:R-:W-:Y:S02]  /*71f0*/  F2FP.TF32.F32.PACK_B R12, R12 ;  /* 0x0000000cff0c723e */ /* 0x000fe400024050ff */
[----:B------:R-:W-:Y:S01]  /*7200*/  F2FP.TF32.F32.PACK_B R13, R13 ;  /* 0x0000000dff0d723e */ /* 0x000fe200024050ff */
[----:B------:R1:W-:Y:S01]  /*7210*/  STSM.16.M88.4 [R78], R8 ;  /* 0x000000084e007844 */ /* 0x0003e20000000200 */
[----:B------:R-:W-:Y:S02]  /*7220*/  F2FP.TF32.F32.PACK_B R14, R14 ;  /* 0x0000000eff0e723e */ /* 0x000fe400024050ff */
[----:B------:R-:W-:Y:S05]  /*7230*/  F2FP.TF32.F32.PACK_B R15, R15 ;  /* 0x0000000fff0f723e */ /* 0x000fea00024050ff */
[----:B------:R1:W-:Y:S01]  /*7240*/  STSM.16.M88.4 [R79], R12 ;  /* 0x0000000c4f007844 */ /* 0x0003e20000000200 */
[----:B------:R-:W-:Y:S01]  /*7250*/  @!PT LDS RZ, [RZ] ;  /* 0x00000000fffff984 */ /* 0x000fe20000000800 */
[----:B------:R-:W-:Y:S01]  /*7260*/  @!PT LDS RZ, [RZ] ;  /* 0x00000000fffff984 */ /* 0x000fe20000000800 */
[----:B------:R-:W-:Y:S01]  /*7270*/  @!PT LDS RZ, [RZ] ;  /* 0x00000000fffff984 */ /* 0x000fe20000000800 */
[----:B------:R-:W-:Y:S01]  /*7280*/  @!PT LDS RZ, [RZ] ;  /* 0x00000000fffff984 */ /* 0x000fe20000000800 */
[----:B------:R2:W-:Y:S07]  /*7290*/  MEMBAR.ALL.CTA ;  /* 0x0000000000007992 */ /* 0x0005ee0000008000 */
[----:B--2---:R-:W2:Y:S02]  /*72a0*/  FENCE.VIEW.ASYNC.S ;  /* 0x00000000000073c6 */ /* 0x004ea40000000000 */
[----:B--2---:R-:W-:Y:S06]  /*72b0*/  BAR.SYNC.DEFER_BLOCKING 0x1, 0x80 ;  /* 0x0042000000007b1d */ /* 0x004fec0000010000 */
[----:B------:R-:W-:Y:S05]  /*72c0*/  @P0 BRA `(.L_x_108) ;  /* 0x0000000000280947 */ /* 0x000fea0003800000 */
[----:B------:R-:W-:Y:S01]  /*72d0*/  UIADD3 UR4, UPT, UPT, UR43, 0x400, URZ ;  /* 0x000004002b047890 */ /* 0x000fe2000fffe0ff */
[----:B------:R-:W-:Y:S05]  /*72e0*/  UMOV UR51, UR36 ;  /* 0x0000002400337c82 */ /* 0x000fea0008000000 */
[----:B------:R-:W-:Y:S01]  /*72f0*/  MOV R62, UR4 ;  /* 0x00000004003e7c02 */ /* 0x000fe20008000f00 */
[----:B------:R-:W-:Y:S03]  /*7300*/  UIADD3 UR4, UP0, UPT, UR54, 0x680, URZ ;  /* 0x0000068036047890 */ /* 0x000fe6000ff1e0ff */
[----:B------:R-:W-:Y:S01]  /*7310*/  R2UR UR48, R62 ;  /* 0x000000003e3072ca */ /* 0x000fe200000e0000 */
[----:B------:R-:W-:Y:S11]  /*7320*/  UIADD3.X UR5, UPT, UPT, URZ, UR55, URZ, UP0, !UPT ;  /* 0x00000037ff057290 */ /* 0x000ff600087fe4ff */
[----:B------:R-:W-:Y:S01]  /*7330*/  @!UPT UIADD3 URZ, UPT, UPT, URZ, URZ, URZ ;  /* 0x000000fffffff290 */ /* 0x000fe2000fffe0ff */
[----:B------:R2:W-:Y:S01]  /*7340*/  UTMASTG.3D [UR48], [UR4] ;  /* 0x00000030040073b5 */ /* 0x0005e20008010000 */
[----:B------:R0:W-:Y:S01]  /*7350*/  UTMACMDFLUSH ;  /* 0x00000000000079b7 */ /* 0x0001e20000000000 */
[----:B--2---:R-:W-:Y:S04]  /*7360*/  DEPBAR.LE SB0, 0x1 ;  /* 0x000080400000791a */ /* 0x004fe80000000000 */
.L_x_108:
[----:B------:R-:W-:Y:S05]  /*7370*/  BSYNC.RECONVERGENT B0 ;  /* 0x0000000000007941 */ /* 0x000fea0003800200 */
.L_x_107:
[----:B------:R-:W-:Y:S01]  /*7380*/  BAR.SYNC.DEFER_BLOCKING 0x1, 0x80 ;  /* 0x0042000000007b1d */ /* 0x000fe20000010000 */
[----:B------:R-:W-:Y:S01]  /*7390*/  ISETP.NE.AND P1, PT, R74, RZ, PT ;  /* 0x000000ff4a00720c */ /* 0x000fe20003f25270 */
[----:B------:R-:W-:Y:S01]  /*73a0*/  UISETP.NE.AND UP0, UPT, UR53, URZ, UPT ;  /* 0x000000ff3500728c */ /* 0x000fe2000bf05270 */
[----:B------:R-:W-:Y:S11]  /*73b0*/  LEA R3, R34, UR43, 0x3 ;  /* 0x0000002b22037c11 */ /* 0x000ff6000f8e18ff */
[----:B------:R-:W-:Y:S01]  /*73c0*/  @P1 SHF.L.U32 R2, RZ, 0x1f, RZ ;  /* 0x0000001fff021819 */ /* 0x000fe200000006ff */
[----:B------:R-:W-:Y:S06]  /*73d0*/  BRA.U !UP0, `(.L_x_109) ;  /* 0x0000000108247547 */ /* 0x000fec000b800000 */
[----:B-1----:R-:W-:Y:S01]  /*73e0*/  IMAD.U32 R5, RZ, RZ, UR47 ;  /* 0x0000002fff057e24 */ /* 0x002fe2000f8e00ff */
[----:B------:R-:W-:Y:S01]  /*73f0*/  MOV R0, UR52 ;  /* 0x0000003400007c02 */ /* 0x000fe20008000f00 */
[----:B------:R-:W-:Y:S03]  /*7400*/  UIADD3 UR4, UPT, UPT, UR47, 0x1, URZ ;  /* 0x000000012f047890 */ /* 0x000fe6000fffe0ff */
[----:B------:R-:W-:Y:S01]  /*7410*/  @P1 LEA R5, R5, UR43, 0x3 ;  /* 0x0000002b05051c11 */ /* 0x000fe2000f8e18ff */
[----:B------:R-:W-:Y:S04]  /*7420*/  UISETP.NE.AND UP0, UPT, UR4, 0x4, UPT ;  /* 0x000000040400788c */ /* 0x000fe8000bf05270 */
[----:B------:R-:W-:Y:S01]  /*7430*/  @P1 VIADD R5, R5, 0x40 ;  /* 0x0000004005051836 */ /* 0x000fe20000000000 */
[----:B------:R-:W-:Y:S04]  /*7440*/  USEL UR47, UR4, URZ, UP0 ;  /* 0x000000ff042f7287 */ /* 0x000fe80008000000 */
[----:B------:R-:W-:Y:S04]  /*7450*/  @P1 PRMT R0, R0, 0x654, R5 ;  /* 0x0000065400001816 */ /* 0x000fe80000000005 */
[----:B------:R2:W-:Y:S04]  /*7460*/  @P1 SYNCS.ARRIVE.TRANS64.RED.A1T0 RZ, [R0+URZ], RZ ;  /* 0x000000ff00ff19a7 */ /* 0x0005e800081004ff */
.L_x_109:
[----:B------:R-:W3:Y:S01]  /*7470*/  @P1 SYNCS.PHASECHK.TRANS64.TRYWAIT P0, [R3+URZ+0x20], R2 ;  /* 0x00002002030015a7 */ /* 0x000ee200080011ff */
[----:B------:R-:W-:Y:S01]  /*7480*/  BSSY B1, `(.L_x_110) ;  /* 0x0000017000017945 */ /* 0x000fe20003800000 */
[----:B---3--:R-:W-:Y:S03]  /*7490*/  @P1 SEL R80, RZ, 0x1, !P0 ;  /* 0x00000001ff501807 */ /* 0x008fe60004000000 */
[----:B------:R-:W-:Y:S05]  /*74a0*/  @!P1 BRA `(.L_x_111) ;  /* 0x0000000000509947 */ /* 0x000fea0003800000 */
[----:B------:R-:W-:Y:S01]  /*74b0*/  ISETP.NE.AND P1, PT, R81, RZ, PT ;  /* 0x000000ff5100720c */ /* 0x000fe20003f25270 */
[----:B------:R-:W-:Y:S01]  /*74c0*/  BSSY B0, `(.L_x_112) ;  /* 0x000000a000007945 */ /* 0x000fe20003800000 */
[----:B------:R-:W-:Y:S11]  /*74d0*/  ISETP.NE.AND P0, PT, R80, RZ, PT ;  /* 0x000000ff5000720c */ /* 0x000ff60003f05270 */
[----:B-1----:R-:W-:Y:S04]  /*74e0*/  @P1 IMAD R5, R34, 0x2000, R35 ;  /* 0x0000200022051824 */ /* 0x002fe800078e0223 */
[----:B------:R-:W-:Y:S05]  /*74f0*/  @P1 VIADD R4, R5, UR43 ;  /* 0x0000002b05041c36 */ /* 0x000fea0008000000 */
[----:B------:R-:W-:Y:S01]  /*7500*/  @P1 IADD3 R2, PT, PT, R82, R4, RZ ;  /* 0x0000000452021210 */ /* 0x000fe20007ffe0ff */
[----:B------:R-:W-:Y:S01]  /*7510*/  @P1 IMAD.IADD R4, R67, 0x1, R4 ;  /* 0x0000000143041824 */ /* 0x000fe200078e0204 */
[----:B------:R-:W-:Y:S06]  /*7520*/  @P0 BRA `(.L_x_113) ;  /* 0x00000000000c0947 */ /* 0x000fec0003800000 */
[----:B--2---:R-:W-:Y:S04]  /*7530*/  SHF.L.U32 R0, RZ, 0x1f, RZ ;  /* 0x0000001fff007819 */ /* 0x004fe800000006ff */
[----:B------:R-:W1:Y:S02]  /*7540*/  SYNCS.PHASECHK.TRANS64.TRYWAIT P0, [R3+URZ+0x20], R0 ;  /* 0x00002000030075a7 */ /* 0x000e6400080011ff */
[----:B-1----:R-:W-:Y:S05]  /*7550*/  @!P0 BRA `(.L_x_114) ;  /* 0x0000005000308947 */ /* 0x002fea0003800000 */
.L_x_113:
[----:B------:R-:W-:Y:S05]  /*7560*/  BSYNC B0 ;  /* 0x0000000000007941 */ /* 0x000fea0003800000 */
.L_x_112:
[----:B------:R-:W-:Y:S02]  /*7570*/  ISETP.NE.AND P0, PT, R81, RZ, PT ;  /* 0x000000ff5100720c */ /* 0x000fe40003f05270 */
[----:B------:R-:W-:Y:S11]  /*7580*/  IADD3 R34, PT, PT, R34, 0x1, RZ ;  /* 0x0000000122227810 */ /* 0x000ff60007ffe0ff */
[----:B-12---:R-:W-:Y:S01]  /*7590*/  @P0 IMAD.IADD R0, R67, 0x1, R2 ;  /* 0x0000000143000824 */ /* 0x006fe200078e0202 */
[----:B------:R-:W-:Y:S05]  /*75a0*/  @P0 WARPSYNC.ALL ;  /* 0x0000000000000948 */ /* 0x000fea0003800000 */
[----:B------:R3:W4:Y:S04]  /*75b0*/  @P0 LDSM.16.M88.4 R48, [R5+UR43+0x400] ;  /* 0x0004002b0530083b */ /* 0x0007280008000200 */
[----:B------:R3:W1:Y:S04]  /*75c0*/  @P0 LDSM.16.M88.4 R44, [R4+0x400] ;  /* 0x00040000042c083b */ /* 0x0006680000000200 */
[----:B------:R3:W2:Y:S04]  /*75d0*/  @P0 LDSM.16.M88.4 R40, [R2+0x400] ;  /* 0x000400000228083b */ /* 0x0006a80000000200 */
[----:B------:R3:W1:Y:S02]  /*75e0*/  @P0 LDSM.16.M88.4 R36, [R0+0x400] ;  /* 0x000400000024083b */ /* 0x0006640000000200 */
.L_x_111:
[----:B------:R-:W-:Y:S05]  /*75f0*/  BSYNC B1 ;  /* 0x0000000000017941 */ /* 0x000fea0003800000 */
.L_x_110:
[----:B------:R-:W-:Y:S05]  /*7600*/  VIADD R3, R25, 0x20 ;  /* 0x0000002019037836 */ /* 0x000fea0000000000 */
[----:B------:R-:W-:Y:S04]  /*7610*/  SHF.R.U32.HI R3, RZ, 0x15, R3 ;  /* 0x00000015ff037819 */ /* 0x000fe80000011603 */
[----:B------:R-:W-:Y:S11]  /*7620*/  LOP3.LUT P0, RZ, R3, 0x3, R58, 0x48, !PT ;  /* 0x0000000303ff7812 */ /* 0x000ff6000780483a */
[----:B------:R-:W-:Y:S02]  /*7630*/  @!UPT UIADD3 URZ, UPT, UPT, URZ, URZ, URZ ;  /* 0x000000fffffff290 */ /* 0x000fe4000fffe0ff */
[----:B------:R-:W-:Y:S05]  /*7640*/  @!P0 BRA `(.L_x_115) ;  /* 0x0000000000408947 */ /* 0x000fea0003800000 */
[----:B------:R-:W5:Y:S01]  /*7650*/  LDCU.64 UR8, c[0x4][0x70] ;  /* 0x01000e00ff0877ac */ /* 0x000f620008000a00 */
[----:B------:R-:W-:Y:S01]  /*7660*/  MOV R3, 0x0 ;  /* 0x0000000000037802 */ /* 0x000fe20000000f00 */
[----:B-1----:R-:W-:Y:S02]  /*7670*/  HFMA2 R12, -RZ, RZ, 0, 5.9604644775390625e-08 ;  /* 0x00000001ff0c7431 */ /* 0x002fe400000001ff */
[----:B------:R-:W-:Y:S02]  /*7680*/  IMAD.MOV.U32 R8, RZ, RZ, 0x192 ;  /* 0x00000192ff087424 */ /* 0x000fe400078e00ff */
[----:B------:R-:W-:Y:S01]  /*7690*/  IMAD.MOV.U32 R13, RZ, RZ, RZ ;  /* 0x000000ffff0d7224 */ /* 0x000fe200078e00ff */
[----:B------:R-:W1:Y:S01]  /*76a0*/  LDCU.64 UR6, c[0x4][0x78] ;  /* 0x01000f00ff0677ac */ /* 0x000e620008000a00 */
[----:B---3--:R-:W3:Y:S01]  /*76b0*/  LDC.64 R2, c[0x4][R3] ;  /* 0x0100000003027b82 */ /* 0x008ee20000000a00 */
[----:B------:R-:W4:Y:S01]  /*76c0*/  LDCU.64 UR4, c[0x4][0x10] ;  /* 0x01000200ff0477ac */ /* 0x000f220008000a00 */
[----:B-----5:R-:W-:Y:S01]  /*76d0*/  MOV R5, UR9 ;  /* 0x0000000900057c02 */ /* 0x020fe20008000f00 */
[----:B------:R-:W-:Y:S01]  /*76e0*/  IMAD.U32 R4, RZ, RZ, UR8 ;  /* 0x00000008ff047e24 */ /* 0x000fe2000f8e00ff */
[----:B-1----:R-:W-:Y:S01]  /*76f0*/  MOV R7, UR7 ;  /* 0x0000000700077c02 */ /* 0x002fe20008000f00 */
[----:B------:R-:W-:Y:S01]  /*7700*/  IMAD.U32 R6, RZ, RZ, UR6 ;  /* 0x00000006ff067e24 */ /* 0x000fe2000f8e00ff */
[----:B----4-:R-:W-:Y:S01]  /*7710*/  MOV R11, UR5 ;  /* 0x00000005000b7c02 */ /* 0x010fe20008000f00 */
[----:B------:R-:W-:Y:S02]  /*7720*/  IMAD.U32 R10, RZ, RZ, UR4 ;  /* 0x00000004ff0a7e24 */ /* 0x000fe4000f8e00ff */
[----:B------:R-:W-:Y:S07]  /*7730*/  LEPC R20, `(.L_x_115) ;  /* 0x000000001014794e */ /* 0x000fee0000000000 */
[----:B--23--:R-:W-:Y:S05]  /*7740*/  CALL.ABS.NOINC R2 ;  /* 0x0000000002007343 */ /* 0x00cfea0003c00000 */
.L_x_115:
[----:B----4-:R-:W-:Y:S01]  /*7750*/  LOP3.LUT R20, R48, 0xffffe000, RZ, 0xc0, !PT ;  /* 0xffffe00030147812 */ /* 0x010fe200078ec0ff */
[----:B------:R-:W-:Y:S05]  /*7760*/  WARPSYNC.ALL ;  /* 0x0000000000007948 */ /* 0x000fea0003800000 */
[----:B------:R-:W-:Y:S01]  /*7770*/  R2UR UR4, R25 ;  /* 0x00000000190472ca */ /* 0x000fe200000e0000 */
[----:B------:R-:W-:Y:S01]  /*7780*/  IMAD.U32 R84, RZ, RZ, UR47 ;  /* 0x0000002fff547e24 */ /* 0x000fe2000f8e00ff */
[----:B------:R-:W-:Y:S01]  /*7790*/  LOP3.LUT R21, R49, 0xffffe000, RZ, 0xc0, !PT ;  /* 0xffffe00031157812 */ /* 0x000fe200078ec0ff */
[----:B------:R-:W-:Y:S01]  /*77a0*/  IMAD.U32 R83, RZ, RZ, UR52 ;  /* 0x00000034ff537e24 */ /* 0x000fe2000f8e00ff */
[----:B------:R-:W-:Y:S01]  /*77b0*/  LOP3.LUT R26, R51, 0xffffe000, RZ, 0xc0, !PT ;  /* 0xffffe000331a7812 */ /* 0x000fe200078ec0ff */
[----:B------:R-:W-:Y:S01]  /*77c0*/  BSSY.RECONVERGENT B0, `(.L_x_116) ;  /* 0x000005b000007945 */ /* 0x000fe20003800200 */
[----:B-1----:R-:W-:Y:S02]  /*77d0*/  LOP3.LUT R33, R44, 0xffffe000, RZ, 0xc0, !PT ;  /* 0xffffe0002c217812 */ /* 0x002fe400078ec0ff */
[----:B------:R-:W-:Y:S02]  /*77e0*/  LOP3.LUT R32, R45, 0xffffe000, RZ, 0xc0, !PT ;  /* 0xffffe0002d207812 */ /* 0x000fe400078ec0ff */
[----:B------:R-:W-:Y:S02]  /*77f0*/  ISETP.NE.AND P6, PT, R74, RZ, PT ;  /* 0x000000ff4a00720c */ /* 0x000fe40003fc5270 */
[----:B------:R-:W-:Y:S01]  /*7800*/  ISETP.NE.AND P0, PT, R69, RZ, PT ;  /* 0x000000ff4500720c */ /* 0x000fe20003f05270 */
[----:B---3--:R-:W2:Y:S10]  /*7810*/  LDTM.16dp128bit.x8 R4, tmem[UR4+0x20] ;  /* 0x00002004000479ee */ /* 0x008eb40008180000 */
[----:B------:R-:W-:Y:S02]  /*7820*/  @P6 LEA R84, R84, UR43, 0x3 ;  /* 0x0000002b54546c11 */ /* 0x000fe4000f8e18ff */
[----:B------:R-:W-:Y:S03]  /*7830*/  @P6 SHF.L.U32 R85, RZ, 0x1f, RZ ;  /* 0x0000001fff556819 */ /* 0x000fe600000006ff */
[----:B------:R-:W-:Y:S05]  /*7840*/  @P6 VIADD R84, R84, 0x40 ;  /* 0x0000004054546836 */ /* 0x000fea0000000000 */
[----:B------:R-:W-:Y:S02]  /*7850*/  @P6 PRMT R83, R83, 0x654, R84 ;  /* 0x0000065453536816 */ /* 0x000fe40000000054 */
[----:B------:R-:W-:Y:S01]  /*7860*/  LEA R84, R34, UR43, 0x3 ;  /* 0x0000002b22547c11 */ /* 0x000fe2000f8e18ff */
[C---:B--2---:R-:W-:Y:S01]  /*7870*/  FMUL R0, R24.reuse, R4 ;  /* 0x0000000418007220 */ /* 0x044fe20000400000 */
[C---:B------:R-:W-:Y:S01]  /*7880*/  FMUL R2, R24.reuse, R5 ;  /* 0x0000000518027220 */ /* 0x040fe20000400000 */
[C---:B------:R-:W-:Y:S01]  /*7890*/  FMUL R3, R24.reuse, R6 ;  /* 0x0000000618037220 */ /* 0x040fe20000400000 */
[----:B------:R-:W-:Y:S01]  /*78a0*/  FMUL R7, R24, R7 ;  /* 0x0000000718077220 */ /* 0x000fe20000400000 */
[C---:B------:R-:W-:Y:S01]  /*78b0*/  FFMA R28, R27.reuse, R20, R0 ;  /* 0x000000141b1c7223 */ /* 0x040fe20000000000 */
[----:B------:R-:W-:Y:S01]  /*78c0*/  LOP3.LUT R20, R50, 0xffffe000, RZ, 0xc0, !PT ;  /* 0xffffe00032147812 */ /* 0x000fe200078ec0ff */
[C---:B------:R-:W-:Y:S01]  /*78d0*/  FFMA R29, R27.reuse, R21, R2 ;  /* 0x000000151b1d7223 */ /* 0x040fe20000000002 */
[----:B------:R-:W-:Y:S01]  /*78e0*/  LOP3.LUT R21, R40, 0xffffe000, RZ, 0xc0, !PT ;  /* 0xffffe00028157812 */ /* 0x000fe200078ec0ff */
[----:B------:R-:W-:Y:S01]  /*78f0*/  FMUL R4, R24, R8 ;  /* 0x0000000818047220 */ /* 0x000fe20000400000 */
[----:B------:R-:W-:Y:S01]  /*7900*/  F2FP.TF32.F32.PACK_B R28, R28 ;  /* 0x0000001cff1c723e */ /* 0x000fe200024050ff */
[C---:B------:R-:W-:Y:S01]  /*7910*/  FFMA R30, R27.reuse, R20, R3 ;  /* 0x000000141b1e7223 */ /* 0x040fe20000000003 */
[----:B------:R-:W-:Y:S01]  /*7920*/  LOP3.LUT R20, R46, 0xffffe000, RZ, 0xc0, !PT ;  /* 0xffffe0002e147812 */ /* 0x000fe200078ec0ff */
[C---:B------:R-:W-:Y:S01]  /*7930*/  FMUL R5, R24.reuse, R9 ;  /* 0x0000000918057220 */ /* 0x040fe20000400000 */
[----:B------:R-:W-:Y:S01]  /*7940*/  F2FP.TF32.F32.PACK_B R29, R29 ;  /* 0x0000001dff1d723e */ /* 0x000fe200024050ff */
[----:B------:R-:W-:Y:S01]  /*7950*/  FFMA R31, R27, R26, R7 ;  /* 0x0000001a1b1f7223 */ /* 0x000fe20000000007 */
[----:B------:R-:W-:Y:S01]  /*7960*/  LOP3.LUT R26, R47, 0xffffe000, RZ, 0xc0, !PT ;  /* 0xffffe0002f1a7812 */ /* 0x000fe200078ec0ff */
[----:B------:R-:W-:Y:S01]  /*7970*/  FMUL R6, R24, R10 ;  /* 0x0000000a18067220 */ /* 0x000fe20000400000 */
[----:B------:R-:W-:Y:S01]  /*7980*/  F2FP.TF32.F32.PACK_B R30, R30 ;  /* 0x0000001eff1e723e */ /* 0x000fe200024050ff */
[C---:B------:R-:W-:Y:S01]  /*7990*/  FFMA R4, R27.reuse, R33, R4 ;  /* 0x000000211b047223 */ /* 0x040fe20000000004 */
[----:B------:R-:W-:Y:S01]  /*79a0*/  LOP3.LUT R33, R42, 0xffffe000, RZ, 0xc0, !PT ;  /* 0xffffe0002a217812 */ /* 0x000fe200078ec0ff */
        /* <DEDUP_REMOVED lines=13> */
[----:B------:R-:W-:Y:S01]  /*7a80*/  FFMA R7, R27, R26, R11 ;  /* 0x0000001a1b077223 */ /* 0x000fe2000000000b */
[----:B------:R-:W-:Y:S01]  /*7a90*/  LOP3.LUT R26, R37, 0xffffe000, RZ, 0xc0, !PT ;  /* 0xffffe000251a7812 */ /* 0x000fe200078ec0ff */
[----:B------:R-:W-:Y:S01]  /*7aa0*/  FMUL R15, R24, R15 ;  /* 0x0000000f180f7220 */ /* 0x000fe20000400000 */
[C---:B------:R-:W-:Y:S01]  /*7ab0*/  FFMA R8, R27.reuse, R21, R8 ;  /* 0x000000151b087223 */ /* 0x040fe20000000008 */
[C---:B------:R-:W-:Y:S01]  /*7ac0*/  FFMA R9, R27.reuse, R32, R9 ;  /* 0x000000201b097223 */ /* 0x040fe20000000009 */
[----:B------:R-:W-:Y:S01]  /*7ad0*/  LOP3.LUT R21, R36, 0xffffe000, RZ, 0xc0, !PT ;  /* 0xffffe00024157812 */ /* 0x000fe200078ec0ff */
[C---:B------:R-:W-:Y:S01]  /*7ae0*/  FFMA R10, R27.reuse, R33, R10 ;  /* 0x000000211b0a7223 */ /* 0x040fe2000000000a */
[C---:B------:R-:W-:Y:S01]  /*7af0*/  FMUL R12, R24.reuse, R16 ;  /* 0x00000010180c7220 */ /* 0x040fe20000400000 */
[----:B------:R-:W-:Y:S01]  /*7b00*/  FFMA R11, R27, R20, R15 ;  /* 0x000000141b0b7223 */ /* 0x000fe2000000000f */
[----:B------:R-:W-:Y:S01]  /*7b10*/  FMUL R13, R24, R17 ;  /* 0x00000011180d7220 */ /* 0x000fe20000400000 */
[----:B------:R-:W-:Y:S01]  /*7b20*/  LOP3.LUT R33, R38, 0xffffe000, RZ, 0xc0, !PT ;  /* 0xffffe00026217812 */ /* 0x000fe200078ec0ff */
[C---:B------:R-:W-:Y:S01]  /*7b30*/  FMUL R14, R24.reuse, R18 ;  /* 0x00000012180e7220 */ /* 0x040fe20000400000 */
[----:B------:R-:W-:Y:S01]  /*7b40*/  LOP3.LUT R20, R39, 0xffffe000, RZ, 0xc0, !PT ;  /* 0xffffe00027147812 */ /* 0x000fe200078ec0ff */
[----:B------:R-:W-:Y:S01]  /*7b50*/  FMUL R19, R24, R19 ;  /* 0x0000001318137220 */ /* 0x000fe20000400000 */
[----:B------:R-:W-:Y:S01]  /*7b60*/  F2FP.TF32.F32.PACK_B R7, R7 ;  /* 0x00000007ff07723e */ /* 0x000fe200024050ff */
[C---:B------:R-:W-:Y:S01]  /*7b70*/  FFMA R12, R27.reuse, R21, R12 ;  /* 0x000000151b0c7223 */ /* 0x040fe2000000000c */
[C---:B------:R-:W-:Y:S01]  /*7b80*/  FFMA R13, R27.reuse, R26, R13 ;  /* 0x0000001a1b0d7223 */ /* 0x040fe2000000000d */
[C---:B------:R-:W-:Y:S01]  /*7b90*/  FFMA R14, R27.reuse, R33, R14 ;  /* 0x000000211b0e7223 */ /* 0x040fe2000000000e */
[----:B------:R-:W-:Y:S01]  /*7ba0*/  FFMA R15, R27, R20, R19 ;  /* 0x000000141b0f7223 */ /* 0x000fe20000000013 */
[----:B------:R1:W-:Y:S01]  /*7bb0*/  STSM.16.M88.4 [R75+0x2400], R4 ;  /* 0x002400044b007844 */ /* 0x0003e20000000200 */
[----:B------:R-:W-:Y:S02]  /*7bc0*/  F2FP.TF32.F32.PACK_B R8, R8 ;  /* 0x00000008ff08723e */ /* 0x000fe400024050ff */
[----:B------:R-:W-:Y:S02]  /*7bd0*/  F2FP.TF32.F32.PACK_B R9, R9 ;  /* 0x00000009ff09723e */ /* 0x000fe400024050ff */
[----:B------:R-:W-:Y:S02]  /*7be0*/  F2FP.TF32.F32.PACK_B R10, R10 ;  /* 0x0000000aff0a723e */ /* 0x000fe400024050ff */
[----:B------:R-:W-:Y:S02]  /*7bf0*/  F2FP.TF32.F32.PACK_B R11, R11 ;  /* 0x0000000bff0b723e */ /* 0x000fe400024050ff */
[----:B------:R-:W-:Y:S02]  /*7c00*/  F2FP.TF32.F32.PACK_B R12, R12 ;  /* 0x0000000cff0c723e */ /* 0x000fe400024050ff */
[----:B------:R-:W-:Y:S01]  /*7c10*/  F2FP.TF32.F32.PACK_B R13, R13 ;  /* 0x0000000dff0d723e */ /* 0x000fe200024050ff */
[----:B------:R1:W-:Y:S01]  /*7c20*/  STSM.16.M88.4 [R78+0x2000], R8 ;  /* 0x002000084e007844 */ /* 0x0003e20000000200 */
[----:B------:R-:W-:Y:S02]  /*7c30*/  F2FP.TF32.F32.PACK_B R14, R14 ;  /* 0x0000000eff0e723e */ /* 0x000fe400024050ff */
[----:B------:R-:W-:Y:S05]  /*7c40*/  F2FP.TF32.F32.PACK_B R15, R15 ;  /* 0x0000000fff0f723e */ /* 0x000fea00024050ff */
[----:B------:R1:W-:Y:S01]  /*7c50*/  STSM.16.M88.4 [R79+0x2000], R12 ;  /* 0x0020000c4f007844 */ /* 0x0003e20000000200 */
        /* <DEDUP_REMOVED lines=8> */
[----:B------:R-:W-:Y:S02]  /*7ce0*/  UIADD3 UR4, UP0, UPT, UR54, 0x680, URZ ;  /* 0x0000068036047890 */ /* 0x000fe4000ff1e0ff */
[----:B------:R-:W-:Y:S02]  /*7cf0*/  UIADD3 UR9, UPT, UPT, UR49, 0x20, URZ ;  /* 0x0000002031097890 */ /* 0x000fe4000fffe0ff */
[----:B------:R-:W-:Y:S02]  /*7d00*/  UIADD3 UR8, UPT, UPT, UR43, 0x2400, URZ ;  /* 0x000024002b087890 */ /* 0x000fe4000fffe0ff */
[----:B------:R-:W-:Y:S01]  /*7d10*/  UIADD3.X UR5, UPT, UPT, URZ, UR55, URZ, UP0, !UPT ;  /* 0x00000037ff057290 */ /* 0x000fe200087fe4ff */
[----:B------:R-:W-:Y:S01]  /*7d20*/  UMOV UR10, UR50 ;  /* 0x00000032000a7c82 */ /* 0x000fe20008000000 */
[----:B------:R-:W-:Y:S07]  /*7d30*/  UMOV UR11, UR36 ;  /* 0x00000024000b7c82 */ /* 0x000fee0008000000 */
[----:B------:R2:W-:Y:S01]  /*7d40*/  UTMASTG.3D [UR8], [UR4] ;  /* 0x00000008040073b5 */ /* 0x0005e20008010000 */
[----:B------:R0:W-:Y:S01]  /*7d50*/  UTMACMDFLUSH ;  /* 0x00000000000079b7 */ /* 0x0001e20000000000 */
[----:B--2---:R-:W-:Y:S04]  /*7d60*/  DEPBAR.LE SB0, 0x1 ;  /* 0x000080400000791a */ /* 0x004fe80000000000 */
.L_x_117:
[----:B------:R-:W-:Y:S05]  /*7d70*/  BSYNC.RECONVERGENT B0 ;  /* 0x0000000000007941 */ /* 0x000fea0003800200 */
.L_x_116:
[----:B------:R-:W-:Y:S01]  /*7d80*/  BAR.SYNC.DEFER_BLOCKING 0x1, 0x80 ;  /* 0x0042000000007b1d */ /* 0x000fe20000010000 */
[----:B------:R-:W-:Y:S04]  /*7d90*/  UIADD3 UR4, UPT, UPT, UR47, 0x1, URZ ;  /* 0x000000012f047890 */ /* 0x000fe8000fffe0ff */
[----:B------:R-:W-:Y:S04]  /*7da0*/  UISETP.NE.AND UP0, UPT, UR4, 0x4, UPT ;  /* 0x000000040400788c */ /* 0x000fe8000bf05270 */
[----:B------:R-:W-:Y:S01]  /*7db0*/  USEL UR46, UR4, URZ, UP0 ;  /* 0x000000ff042e7287 */ /* 0x000fe20008000000 */
[----:B------:R2:W-:Y:S01]  /*7dc0*/  @P6 SYNCS.ARRIVE.TRANS64.RED.A1T0 RZ, [R83+URZ], RZ ;  /* 0x000000ff53ff69a7 */ /* 0x0005e200081004ff */
[----:B------:R-:W-:Y:S01]  /*7dd0*/  BSSY B1, `(.L_x_118) ;  /* 0x0000018000017945 */ /* 0x000fe20003800000 */
[----:B------:R-:W3:Y:S02]  /*7de0*/  @P6 SYNCS.PHASECHK.TRANS64.TRYWAIT P0, [R84+URZ+0x20], R85 ;  /* 0x00002055540065a7 */ /* 0x000ee400080011ff */
[----:B---3--:R-:W-:Y:S01]  /*7df0*/  @P6 SEL R80, RZ, 0x1, !P0 ;  /* 0x00000001ff506807 */ /* 0x008fe20004000000 */
[----:B--2---:R-:W-:Y:S06]  /*7e00*/  @!P6 BRA `(.L_x_119) ;  /* 0x000000000050e947 */ /* 0x004fec0003800000 */
[----:B------:R-:W-:Y:S01]  /*7e10*/  ISETP.NE.AND P1, PT, R81, RZ, PT ;  /* 0x000000ff5100720c */ /* 0x000fe20003f25270 */
[----:B------:R-:W-:Y:S01]  /*7e20*/  BSSY B0, `(.L_x_120) ;  /* 0x000000a000007945 */ /* 0x000fe20003800000 */
[----:B------:R-:W-:Y:S11]  /*7e30*/  ISETP.NE.AND P0, PT, R80, RZ, PT ;  /* 0x000000ff5000720c */ /* 0x000ff60003f05270 */
[----:B------:R-:W-:Y:S04]  /*7e40*/  @P1 IMAD R3, R34, 0x2000, R35 ;  /* 0x0000200022031824 */ /* 0x000fe800078e0223 */
[----:B------:R-:W-:Y:S05]  /*7e50*/  @P1 VIADD R2, R3, UR43 ;  /* 0x0000002b03021c36 */ /* 0x000fea0008000000 */
[----:B------:R-:W-:Y:S01]  /*7e60*/  @P1 IADD3 R0, PT, PT, R82, R2, RZ ;  /* 0x0000000252001210 */ /* 0x000fe20007ffe0ff */
[----:B------:R-:W-:Y:S01]  /*7e70*/  @P1 IMAD.IADD R2, R67, 0x1, R2 ;  /* 0x0000000143021824 */ /* 0x000fe200078e0202 */
[----:B------:R-:W-:Y:S06]  /*7e80*/  @P0 BRA `(.L_x_121) ;  /* 0x00000000000c0947 */ /* 0x000fec0003800000 */
[----:B-1----:R-:W-:Y:S04]  /*7e90*/  SHF.L.U32 R5, RZ, 0x1f, RZ ;  /* 0x0000001fff057819 */ /* 0x002fe800000006ff */
[----:B------:R-:W1:Y:S02]  /*7ea0*/  SYNCS.PHASECHK.TRANS64.TRYWAIT P0, [R84+URZ+0x20], R5 ;  /* 0x00002005540075a7 */ /* 0x000e6400080011ff */
[----:B-1----:R-:W-:Y:S05]  /*7eb0*/  @!P0 BRA `(.L_x_122) ;  /* 0x0000004400ec8947 */ /* 0x002fea0003800000 */
.L_x_121:
[----:B------:R-:W-:Y:S05]  /*7ec0*/  BSYNC B0 ;  /* 0x0000000000007941 */ /* 0x000fea0003800000 */
.L_x_120:
[----:B------:R-:W-:Y:S02]  /*7ed0*/  ISETP.NE.AND P0, PT, R81, RZ, PT ;  /* 0x000000ff5100720c */ /* 0x000fe40003f05270 */
[----:B------:R-:W-:Y:S11]  /*7ee0*/  IADD3 R34, PT, PT, R34, 0x1, RZ ;  /* 0x0000000122227810 */ /* 0x000ff60007ffe0ff */
[----:B-1----:R-:W-:Y:S01]  /*7ef0*/  @P0 IMAD.IADD R4, R67, 0x1, R0 ;  /* 0x0000000143040824 */ /* 0x002fe200078e0200 */
[----:B------:R-:W-:Y:S05]  /*7f00*/  @P0 WARPSYNC.ALL ;  /* 0x0000000000000948 */ /* 0x000fea0003800000 */
[----:B------:R2:W3:Y:S04]  /*7f10*/  @P0 LDSM.16.M88.4 R48, [R3+UR43+0x400] ;  /* 0x0004002b0330083b */ /* 0x0004e80008000200 */
[----:B------:R2:W4:Y:S04]  /*7f20*/  @P0 LDSM.16.M88.4 R44, [R2+0x400] ;  /* 0x00040000022c083b */ /* 0x0005280000000200 */
[----:B------:R2:W1:Y:S04]  /*7f30*/  @P0 LDSM.16.M88.4 R40, [R0+0x400] ;  /* 0x000400000028083b */ /* 0x0004680000000200 */
[----:B------:R2:W1:Y:S02]  /*7f40*/  @P0 LDSM.16.M88.4 R36, [R4+0x400] ;  /* 0x000400000424083b */ /* 0x0004640000000200 */
.L_x_119:
[----:B------:R-:W-:Y:S05]  /*7f50*/  BSYNC B1 ;  /* 0x0000000000017941 */ /* 0x000fea0003800000 */
.L_x_118:
[----:B--2---:R-:W-:Y:S05]  /*7f60*/  VIADD R3, R25, 0x40 ;  /* 0x0000004019037836 */ /* 0x004fea0000000000 */
[----:B------:R-:W-:Y:S04]  /*7f70*/  SHF.R.U32.HI R3, RZ, 0x15, R3 ;  /* 0x00000015ff037819 */ /* 0x000fe80000011603 */
[----:B------:R-:W-:Y:S11]  /*7f80*/  LOP3.LUT P0, RZ, R3, 0x3, R58, 0x48, !PT ;  /* 0x0000000303ff7812 */ /* 0x000ff6000780483a */
[----:B------:R-:W-:Y:S02]  /*7f90*/  @!UPT UIADD3 URZ, UPT, UPT, URZ, URZ, URZ ;  /* 0x000000fffffff290 */ /* 0x000fe4000fffe0ff */
[----:B------:R-:W-:Y:S05]  /*7fa0*/  @!P0 BRA `(.L_x_123) ;  /* 0x0000000000408947 */ /* 0x000fea0003800000 */
[----:B------:R-:W2:Y:S01]  /*7fb0*/  LDCU.64 UR8, c[0x4][0x70] ;  /* 0x01000e00ff0877ac */ /* 0x000ea20008000a00 */
[----:B------:R-:W-:Y:S01]  /*7fc0*/  MOV R3, 0x0 ;  /* 0x0000000000037802 */ /* 0x000fe20000000f00 */
[----:B-1----:R-:W-:Y:S02]  /*7fd0*/  HFMA2 R12, -RZ, RZ, 0, 5.9604644775390625e-08 ;  /* 0x00000001ff0c7431 */ /* 0x002fe400000001ff */
[----:B------:R-:W-:Y:S02]  /*7fe0*/  IMAD.MOV.U32 R8, RZ, RZ, 0x192 ;  /* 0x00000192ff087424 */ /* 0x000fe400078e00ff */
[----:B------:R-:W-:Y:S01]  /*7ff0*/  IMAD.MOV.U32 R13, RZ, RZ, RZ ;  /* 0x000000ffff0d7224 */ /* 0x000fe200078e00ff */
[----:B------:R-:W1:Y:S01]  /*8000*/  LDCU.64 UR6, c[0x4][0x78] ;  /* 0x01000f00ff0677ac */ /* 0x000e620008000a00 */
[----:B------:R-:W3:Y:S01]  /*8010*/  LDC.64 R2, c[0x4][R3] ;  /* 0x0100000003027b82 */ /* 0x000ee20000000a00 */
[----:B------:R-:W5:Y:S01]  /*8020*/  LDCU.64 UR4, c[0x4][0x10] ;  /* 0x01000200ff0477ac */ /* 0x000f620008000a00 */
[----:B--2---:R-:W-:Y:S01]  /*8030*/  MOV R5, UR9 ;  /* 0x0000000900057c02 */ /* 0x004fe20008000f00 */
[----:B------:R-:W-:Y:S01]  /*8040*/  IMAD.U32 R4, RZ, RZ, UR8 ;  /* 0x00000008ff047e24 */ /* 0x000fe2000f8e00ff */
[----:B-1----:R-:W-:Y:S01]  /*8050*/  MOV R7, UR7 ;  /* 0x0000000700077c02 */ /* 0x002fe20008000f00 */
[----:B------:R-:W-:Y:S01]  /*8060*/  IMAD.U32 R6, RZ, RZ, UR6 ;  /* 0x00000006ff067e24 */ /* 0x000fe2000f8e00ff */
[----:B-----5:R-:W-:Y:S01]  /*8070*/  MOV R11, UR5 ;  /* 0x00000005000b7c02 */ /* 0x020fe20008000f00 */
[----:B------:R-:W-:Y:S02]  /*8080*/  IMAD.U32 R10, RZ, RZ, UR4 ;  /* 0x00000004ff0a7e24 */ /* 0x000fe4000f8e00ff */
[----:B------:R-:W-:Y:S07]  /*8090*/  LEPC R20, `(.L_x_123) ;  /* 0x000000001014794e */ /* 0x000fee0000000000 */
[----:B---34-:R-:W-:Y:S05]  /*80a0*/  CALL.ABS.NOINC R2 ;  /* 0x0000000002007343 */ /* 0x018fea0003c00000 */
.L_x_123:
[----:B---3--:R-:W-:Y:S01]  /*80b0*/  LOP3.LUT R20, R48, 0xffffe000, RZ, 0xc0, !PT ;  /* 0xffffe00030147812 */ /* 0x008fe200078ec0ff */
[----:B------:R-:W-:Y:S05]  /*80c0*/  WARPSYNC.ALL ;  /* 0x0000000000007948 */ /* 0x000fea0003800000 */
[----:B------:R-:W-:Y:S01]  /*80d0*/  R2UR UR4, R25 ;  /* 0x00000000190472ca */ /* 0x000fe200000e0000 */
[----:B------:R-:W-:Y:S01]  /*80e0*/  IMAD.U32 R84, RZ, RZ, UR46 ;  /* 0x0000002eff547e24 */ /* 0x000fe2000f8e00ff */
[----:B------:R-:W-:Y:S01]  /*80f0*/  LOP3.LUT R21, R49, 0xffffe000, RZ, 0xc0, !PT ;  /* 0xffffe00031157812 */ /* 0x000fe200078ec0ff */
[----:B------:R-:W-:Y:S01]  /*8100*/  IMAD.U32 R83, RZ, RZ, UR52 ;  /* 0x00000034ff537e24 */ /* 0x000fe2000f8e00ff */
[----:B------:R-:W-:Y:S01]  /*8110*/  LOP3.LUT R26, R51, 0xffffe000, RZ, 0xc0, !PT ;  /* 0xffffe000331a7812 */ /* 0x000fe200078ec0ff */
[----:B------:R-:W-:Y:S01]  /*8120*/  BSSY.RECONVERGENT B0, `(.L_x_124) ;  /* 0x000005b000007945 */ /* 0x000fe20003800200 */
[----:B----4-:R-:W-:Y:S02]  /*8130*/  LOP3.LUT R33, R44, 0xffffe000, RZ, 0xc0, !PT ;  /* 0xffffe0002c217812 */ /* 0x010fe400078ec0ff */
[----:B------:R-:W-:Y:S02]  /*8140*/  LOP3.LUT R32, R45, 0xffffe000, RZ, 0xc0, !PT ;  /* 0xffffe0002d207812 */ /* 0x000fe400078ec0ff */
[----:B------:R-:W-:Y:S02]  /*8150*/  ISETP.NE.AND P6, PT, R74, RZ, PT ;  /* 0x000000ff4a00720c */ /* 0x000fe40003fc5270 */
[----:B------:R-:W-:Y:S01]  /*8160*/  ISETP.NE.AND P0, PT, R69, RZ, PT ;  /* 0x000000ff4500720c */ /* 0x000fe20003f05270 */
[----:B-1----:R-:W1:Y:S10]  /*8170*/  LDTM.16dp128bit.x8 R4, tmem[UR4+0x40] ;  /* 0x00004004000479ee */ /* 0x002e740008180000 */
[----:B------:R-:W-:Y:S02]  /*8180*/  @P6 LEA R84, R84, UR43, 0x3 ;  /* 0x0000002b54546c11 */ /* 0x000fe4000f8e18ff */
[----:B------:R-:W-:Y:S03]  /*8190*/  @P6 SHF.L.U32 R85, RZ, 0x1f, RZ ;  /* 0x0000001fff556819 */ /* 0x000fe600000006ff */
[----:B------:R-:W-:Y:S05]  /*81a0*/  @P6 VIADD R84, R84, 0x40 ;  /* 0x0000004054546836 */ /* 0x000fea0000000000 */
[----:B------:R-:W-:Y:S02]  /*81b0*/  @P6 PRMT R83, R83, 0x654, R84 ;  /* 0x0000065453536816 */ /* 0x000fe40000000054 */
[----:B------:R-:W-:Y:S01]  /*81c0*/  LEA R84, R34, UR43, 0x3 ;  /* 0x0000002b22547c11 */ /* 0x000fe2000f8e18ff */
[C---:B-1----:R-:W-:Y:S01]  /*81d0*/  FMUL R0, R24.reuse, R4 ;  /* 0x0000000418007220 */ /* 0x042fe20000400000 */
        /* <DEDUP_REMOVED lines=79> */
.L_x_125:
[----:B------:R-:W-:Y:S05]  /*86d0*/  BSYNC.RECONVERGENT B0 ;  /* 0x0000000000007941 */ /* 0x000fea0003800200 */
.L_x_124:
[----:B------:R-:W-:Y:S01]  /*86e0*/  BAR.SYNC.DEFER_BLOCKING 0x1, 0x80 ;  /* 0x0042000000007b1d */ /* 0x000fe20000010000 */
[----:B------:R-:W-:Y:S04]  /*86f0*/  UIADD3 UR4, UPT, UPT, UR46, 0x1, URZ ;  /* 0x000000012e047890 */ /* 0x000fe8000fffe0ff */
[----:B------:R-:W-:Y:S04]  /*8700*/  UISETP.NE.AND UP0, UPT, UR4, 0x4, UPT ;  /* 0x000000040400788c */ /* 0x000fe8000bf05270 */
[----:B------:R-:W-:Y:S01]  /*8710*/  USEL UR44, UR4, URZ, UP0 ;  /* 0x000000ff042c7287 */ /* 0x000fe20008000000 */
[----:B------:R2:W-:Y:S01]  /*8720*/  @P6 SYNCS.ARRIVE.TRANS64.RED.A1T0 RZ, [R83+URZ], RZ ;  /* 0x000000ff53ff69a7 */ /* 0x0005e200081004ff */
[----:B------:R-:W-:Y:S01]  /*8730*/  BSSY B1, `(.L_x_126) ;  /* 0x000001d000017945 */ /* 0x000fe20003800000 */
[----:B------:R-:W3:Y:S01]  /*8740*/  @P6 SYNCS.PHASECHK.TRANS64.TRYWAIT P0, [R84+URZ+0x20], R85 ;  /* 0x00002055540065a7 */ /* 0x000ee200080011ff */
[----:B--2---:R-:W-:Y:S01]  /*8750*/  HFMA2 R83, -RZ, RZ, 0, 0 ;  /* 0x00000000ff537431 */ /* 0x004fe200000001ff */
[----:B---3--:R-:W-:Y:S01]  /*8760*/  @P6 SEL R80, RZ, 0x1, !P0 ;  /* 0x00000001ff506807 */ /* 0x008fe20004000000 */
[----:B------:R-:W-:Y:S06]  /*8770*/  @!P6 BRA `(.L_x_127) ;  /* 0x000000000060e947 */ /* 0x000fec0003800000 */
        /* <DEDUP_REMOVED lines=11> */
.L_x_129:
[----:B------:R-:W-:Y:S05]  /*8830*/  BSYNC B0 ;  /* 0x0000000000007941 */ /* 0x000fea0003800000 */
.L_x_128:
[----:B------:R-:W-:Y:S01]  /*8840*/  ISETP.NE.AND P0, PT, R81, RZ, PT ;  /* 0x000000ff5100720c */ /* 0x000fe20003f05270 */
[----:B------:R-:W-:Y:S11]  /*8850*/  VIADD R34, R34, 0x1 ;  /* 0x0000000122227836 */ /* 0x000ff60000000000 */
[----:B------:R-:W-:Y:S01]  /*8860*/  @!UPT UIADD3 URZ, UPT, UPT, URZ, URZ, URZ ;  /* 0x000000fffffff290 */ /* 0x000fe2000fffe0ff */
[----:B-1----:R-:W-:Y:S01]  /*8870*/  @P0 IMAD.IADD R4, R67, 0x1, R0 ;  /* 0x0000000143040824 */ /* 0x002fe200078e0200 */
[----:B------:R-:W-:Y:S05]  /*8880*/  @P0 WARPSYNC.ALL ;  /* 0x0000000000000948 */ /* 0x000fea0003800000 */
[----:B------:R2:W3:Y:S04]  /*8890*/  @P0 LDSM.16.M88.4 R48, [R3+UR43+0x400] ;  /* 0x0004002b0330083b */ /* 0x0004e80008000200 */
[----:B------:R2:W4:Y:S04]  /*88a0*/  @P0 LDSM.16.M88.4 R44, [R2+0x400] ;  /* 0x00040000022c083b */ /* 0x0005280000000200 */
[----:B------:R2:W1:Y:S04]  /*88b0*/  @P0 LDSM.16.M88.4 R40, [R0+0x400] ;  /* 0x000400000028083b */ /* 0x0004680000000200 */
[----:B------:R2:W1:Y:S01]  /*88c0*/  @P0 LDSM.16.M88.4 R36, [R4+0x400] ;  /* 0x000400000424083b */ /* 0x0004620000000200 */
[C---:B------:R-:W-:Y:S04]  /*88d0*/  ISETP.NE.AND P0, PT, R34.reuse, 0x4, PT ;  /* 0x000000042200780c */ /* 0x040fe80003f05270 */
[----:B------:R-:W-:Y:S02]  /*88e0*/  SEL R34, R34, RZ, P0 ;  /* 0x000000ff22227207 */ /* 0x000fe40000000000 */
[----:B------:R-:W-:Y:S02]  /*88f0*/  SEL R83, RZ, 0x1, P0 ;  /* 0x00000001ff537807 */ /* 0x000fe40000000000 */
.L_x_127:
[----:B------:R-:W-:Y:S05]  /*8900*/  BSYNC B1 ;  /* 0x0000000000017941 */ /* 0x000fea0003800000 */
.L_x_126:
        /* <DEDUP_REMOVED lines=21> */
.L_x_131:
        /* <DEDUP_REMOVED lines=14> */
[----:B------:R-:W-:Y:S03]  /*8b40*/  @P6 SHF.L.U32 R86, R83, 0x1f, RZ ;  /* 0x0000001f53566819 */ /* 0x000fe600000006ff */
        /* <DEDUP_REMOVED lines=83> */
.L_x_133:
[----:B------:R-:W-:Y:S05]  /*9080*/  BSYNC.RECONVERGENT B0 ;  /* 0x0000000000007941 */ /* 0x000fea0003800200 */
.L_x_132:
        /* <DEDUP_REMOVED lines=17> */
[----:B-1----:R-:W-:Y:S04]  /*91a0*/  SHF.L.U32 R4, R83, 0x1f, RZ ;  /* 0x0000001f53047819 */ /* 0x002fe800000006ff */
[----:B------:R-:W1:Y:S02]  /*91b0*/  SYNCS.PHASECHK.TRANS64.TRYWAIT P0, [R85+URZ+0x20], R4 ;  /* 0x00002004550075a7 */ /* 0x000e6400080011ff */
[----:B-1----:R-:W-:Y:S05]  /*91c0*/  @!P0 BRA `(.L_x_138) ;  /* 0x0000003400508947 */ /* 0x002fea0003800000 */
.L_x_137:
[----:B------:R-:W-:Y:S05]  /*91d0*/  BSYNC B0 ;  /* 0x0000000000007941 */ /* 0x000fea0003800000 */
.L_x_136:
        /* <DEDUP_REMOVED lines=10> */
[----:B------:R-:W-:Y:S02]  /*9280*/  SEL R6, RZ, 0x1, P0 ;  /* 0x00000001ff067807 */ /* 0x000fe40000000000 */
[----:B------:R-:W-:Y:S02]  /*9290*/  SEL R34, R34, RZ, P0 ;  /* 0x000000ff22227207 */ /* 0x000fe40000000000 */
[----:B------:R-:W-:Y:S02]  /*92a0*/  LOP3.LUT R83, R83, R6, RZ, 0x3c, !PT ;  /* 0x0000000653537212 */ /* 0x000fe400078e3cff */
.L_x_135:
[----:B------:R-:W-:Y:S05]  /*92b0*/  BSYNC B1 ;  /* 0x0000000000017941 */ /* 0x000fea0003800000 */
.L_x_134:
        /* <DEDUP_REMOVED lines=21> */
.L_x_139:
        /* <DEDUP_REMOVED lines=89> */
[----:B------:R-:W-:Y:S02]  /*99a0*/  UIADD3 UR4, UPT, UPT, UR43, 0x400, URZ ;  /* 0x000004002b047890 */ /* 0x000fe4000fffe0ff */
[----:B------:R-:W-:Y:S01]  /*99b0*/  UIADD3 UR9, UPT, UPT, UR49, 0x80, URZ ;  /* 0x0000008031097890 */ /* 0x000fe2000fffe0ff */
[----:B------:R-:W-:Y:S01]  /*99c0*/  UMOV UR10, UR50 ;  /* 0x00000032000a7c82 */ /* 0x000fe20008000000 */
[----:B------:R-:W-:Y:S02]  /*99d0*/  UMOV UR11, UR36 ;  /* 0x00000024000b7c82 */ /* 0x000fe40008000000 */
        /* <DEDUP_REMOVED lines=8> */
.L_x_141:
[----:B------:R-:W-:Y:S05]  /*9a60*/  BSYNC.RECONVERGENT B0 ;  /* 0x0000000000007941 */ /* 0x000fea0003800200 */
.L_x_140:
        /* <DEDUP_REMOVED lines=20> */
.L_x_145:
[----:B------:R-:W-:Y:S05]  /*9bb0*/  BSYNC B0 ;  /* 0x0000000000007941 */ /* 0x000fea0003800000 */
.L_x_144:
        /* <DEDUP_REMOVED lines=13> */
.L_x_143:
[----:B------:R-:W-:Y:S05]  /*9c90*/  BSYNC B1 ;  /* 0x0000000000017941 */ /* 0x000fea0003800000 */
.L_x_142:
        /* <DEDUP_REMOVED lines=21> */
.L_x_147:
        /* <DEDUP_REMOVED lines=98> */
.L_x_149:
[----:B------:R-:W-:Y:S05]  /*a410*/  BSYNC.RECONVERGENT B0 ;  /* 0x0000000000007941 */ /* 0x000fea0003800200 */
.L_x_148:
        /* <DEDUP_REMOVED lines=20> */
.L_x_153:
[----:B------:R-:W-:Y:S05]  /*a560*/  BSYNC B0 ;  /* 0x0000000000007941 */ /* 0x000fea0003800000 */
.L_x_152:
        /* <DEDUP_REMOVED lines=13> */
.L_x_151:
[----:B------:R-:W-:Y:S05]  /*a640*/  BSYNC B1 ;  /* 0x0000000000017941 */ /* 0x000fea0003800000 */
.L_x_150:
        /* <DEDUP_REMOVED lines=21> */
.L_x_155:
        /* <DEDUP_REMOVED lines=98> */
.L_x_157:
[----:B------:R-:W-:Y:S05]  /*adc0*/  BSYNC.RECONVERGENT B0 ;  /* 0x0000000000007941 */ /* 0x000fea0003800200 */
.L_x_156:
        /* <DEDUP_REMOVED lines=17> */
[----:B------:R-:W-:Y:S04]  /*aee0*/  SHF.L.U32 R2, R83, 0x1f, RZ ;  /* 0x0000001f53027819 */ /* 0x000fe800000006ff */
[----:B------:R-:W2:Y:S02]  /*aef0*/  SYNCS.PHASECHK.TRANS64.TRYWAIT P0, [R85+URZ+0x20], R2 ;  /* 0x00002002550075a7 */ /* 0x000ea400080011ff */
[----:B--2---:R-:W-:Y:S05]  /*af00*/  @!P0 BRA `(.L_x_162) ;  /* 0x00000018003c8947 */ /* 0x004fea0003800000 */
.L_x_161:
[----:B------:R-:W-:Y:S05]  /*af10*/  BSYNC B0 ;  /* 0x0000000000007941 */ /* 0x000fea0003800000 */
.L_x_160:
[----:B------:R-:W-:Y:S11]  /*af20*/  ISETP.NE.AND P0, PT, R81, RZ, PT ;  /* 0x000000ff5100720c */ /* 0x000ff60003f05270 */
[----:B------:R-:W-:Y:S02]  /*af30*/  @!UPT UIADD3 URZ, UPT, UPT, URZ, URZ, URZ ;  /* 0x000000fffffff290 */ /* 0x000fe4000fffe0ff */
[----:B--2---:R-:W-:Y:S01]  /*af40*/  @P0 IADD3 R2, PT, PT, R67, R82, RZ ;  /* 0x0000005243020210 */ /* 0x004fe20007ffe0ff */
[----:B------:R-:W-:Y:S05]  /*af50*/  @P0 WARPSYNC.ALL ;  /* 0x0000000000000948 */ /* 0x000fea0003800000 */
[----:B------:R2:W3:Y:S04]  /*af60*/  @P0 LDSM.16.M88.4 R48, [R34+UR43+0x400] ;  /* 0x0004002b2230083b */ /* 0x0004e80008000200 */
[----:B------:R2:W4:Y:S04]  /*af70*/  @P0 LDSM.16.M88.4 R44, [R0+0x400] ;  /* 0x00040000002c083b */ /* 0x0005280000000200 */
[----:B------:R2:W1:Y:S04]  /*af80*/  @P0 LDSM.16.M88.4 R40, [R82+0x400] ;  /* 0x000400005228083b */ /* 0x0004680000000200 */
[----:B------:R2:W1:Y:S02]  /*af90*/  @P0 LDSM.16.M88.4 R36, [R2+0x400] ;  /* 0x000400000224083b */ /* 0x0004640000000200 */
.L_x_159:
[----:B------:R-:W-:Y:S05]  /*afa0*/  BSYNC B1 ;  /* 0x0000000000017941 */ /* 0x000fea0003800000 */
.L_x_158:
        /* <DEDUP_REMOVED lines=11> */
[----:B--2---:R-:W2:Y:S01]  /*b060*/  LDC.64 R2, c[0x4][R3] ;  /* 0x0100000003027b82 */ /* 0x004ea20000000a00 */
[----:B------:R-:W3:Y:S01]  /*b070*/  LDCU.64 UR4, c[0x4][0x10] ;  /* 0x01000200ff0477ac */ /* 0x000ee20008000a00 */
[----:B-----5:R-:W-:Y:S01]  /*b080*/  MOV R5, UR9 ;  /* 0x0000000900057c02 */ /* 0x020fe20008000f00 */
[----:B------:R-:W-:Y:S01]  /*b090*/  IMAD.U32 R4, RZ, RZ, UR8 ;  /* 0x00000008ff047e24 */ /* 0x000fe2000f8e00ff */
[----:B-1----:R-:W-:Y:S01]  /*b0a0*/  MOV R7, UR7 ;  /* 0x0000000700077c02 */ /* 0x002fe20008000f00 */
[----:B------:R-:W-:Y:S01]  /*b0b0*/  IMAD.U32 R6, RZ, RZ, UR6 ;  /* 0x00000006ff067e24 */ /* 0x000fe2000f8e00ff */
[----:B---3--:R-:W-:Y:S01]  /*b0c0*/  MOV R11, UR5 ;  /* 0x00000005000b7c02 */ /* 0x008fe20008000f00 */
[----:B------:R-:W-:Y:S02]  /*b0d0*/  IMAD.U32 R10, RZ, RZ, UR4 ;  /* 0x00000004ff0a7e24 */ /* 0x000fe4000f8e00ff */
[----:B------:R-:W-:Y:S07]  /*b0e0*/  LEPC R20, `(.L_x_163) ;  /* 0x000000001014794e */ /* 0x000fee0000000000 */
[----:B--2-4-:R-:W-:Y:S05]  /*b0f0*/  CALL.ABS.NOINC R2 ;  /* 0x0000000002007343 */ /* 0x014fea0003c00000 */
.L_x_163:
[----:B------:R-:W-:Y:S01]  /*b100*/  ISETP.NE.AND P0, PT, R69, RZ, PT ;  /* 0x000000ff4500720c */ /* 0x000fe20003f05270 */
[----:B------:R-:W-:Y:S05]  /*b110*/  WARPSYNC.ALL ;  /* 0x0000000000007948 */ /* 0x000fea0003800000 */
[----:B------:R-:W-:Y:S01]  /*b120*/  R2UR UR4, R25 ;  /* 0x00000000190472ca */ /* 0x000fe200000e0000 */
[----:B------:R-:W-:Y:S01]  /*b130*/  BSSY.RECONVERGENT B0, `(.L_x_164) ;  /* 0x000005c000007945 */ /* 0x000fe20003800200 */
[----:B--23--:R-:W-:Y:S02]  /*b140*/  LOP3.LUT R0, R48, 0xffffe000, RZ, 0xc0, !PT ;  /* 0xffffe00030007812 */ /* 0x00cfe400078ec0ff */
[----:B------:R-:W-:Y:S02]  /*b150*/  LOP3.LUT R2, R49, 0xffffe000, RZ, 0xc0, !PT ;  /* 0xffffe00031027812 */ /* 0x000fe400078ec0ff */
[----:B------:R-:W-:Y:S02]  /*b160*/  LOP3.LUT R3, R50, 0xffffe000, RZ, 0xc0, !PT ;  /* 0xffffe00032037812 */ /* 0x000fe400078ec0ff */
[----:B------:R-:W-:Y:S02]  /*b170*/  LOP3.LUT R20, R51, 0xffffe000, RZ, 0xc0, !PT ;  /* 0xffffe00033147812 */ /* 0x000fe400078ec0ff */
[----:B----4-:R-:W-:Y:S02]  /*b180*/  LOP3.LUT R21, R44, 0xffffe000, RZ, 0xc0, !PT ;  /* 0xffffe0002c157812 */ /* 0x010fe400078ec0ff */
[----:B------:R-:W-:Y:S01]  /*b190*/  LOP3.LUT R26, R45, 0xffffe000, RZ, 0xc0, !PT ;  /* 0xffffe0002d1a7812 */ /* 0x000fe200078ec0ff */
[----:B-1----:R-:W1:Y:S01]  /*b1a0*/  LDTM.16dp128bit.x8 R4, tmem[UR4+0xe0] ;  /* 0x0000e004000479ee */ /* 0x002e620008180000 */
[----:B------:R-:W-:Y:S01]  /*b1b0*/  R2UR UR4, R77 ;  /* 0x000000004d0472ca */ /* 0x000fe200000e0000 */
[----:B------:R-:W-:Y:S01]  /*b1c0*/  NOP ;  /* 0x0000000000007918 */ /* 0x000fe20000000000 */
[----:B------:R-:W-:Y:S02]  /*b1d0*/  LOP3.LUT R29, R46, 0xffffe000, RZ, 0xc0, !PT ;  /* 0xffffe0002e1d7812 */ /* 0x000fe400078ec0ff */
[----:B------:R-:W-:Y:S02]  /*b1e0*/  LOP3.LUT R28, R47, 0xffffe000, RZ, 0xc0, !PT ;  /* 0xffffe0002f1c7812 */ /* 0x000fe400078ec0ff */
[----:B------:R-:W-:Y:S02]  /*b1f0*/  LOP3.LUT R31, R40, 0xffffe000, RZ, 0xc0, !PT ;  /* 0xffffe000281f7812 */ /* 0x000fe400078ec0ff */
[----:B------:R-:W-:Y:S02]  /*b200*/  LOP3.LUT R30, R41, 0xffffe000, RZ, 0xc0, !PT ;  /* 0xffffe000291e7812 */ /* 0x000fe400078ec0ff */
[----:B------:R-:W-:Y:S02]  /*b210*/  LOP3.LUT R33, R42, 0xffffe000, RZ, 0xc0, !PT ;  /* 0xffffe0002a217812 */ /* 0x000fe400078ec0ff */
[----:B------:R-:W-:Y:S01]  /*b220*/  LOP3.LUT R32, R43, 0xffffe000, RZ, 0xc0, !PT ;  /* 0xffffe0002b207812 */ /* 0x000fe200078ec0ff */
[----:B------:R-:W-:Y:S01]  /*b230*/  UIADD3 UR4, UPT, UPT, UR4, 0xb0, URZ ;  /* 0x000000b004047890 */ /* 0x000fe2000fffe0ff */
[----:B------:R-:W-:Y:S02]  /*b240*/  LOP3.LUT R35, R36, 0xffffe000, RZ, 0xc0, !PT ;  /* 0xffffe00024237812 */ /* 0x000fe400078ec0ff */
[----:B------:R-:W-:Y:S01]  /*b250*/  LOP3.LUT R34, R37, 0xffffe000, RZ, 0xc0, !PT ;  /* 0xffffe00025227812 */ /* 0x000fe200078ec0ff */
[----:B------:R-:W-:Y:S01]  /*b260*/  UPRMT UR4, UR52, 0x654, UR4 ;  /* 0x0000065434047896 */ /* 0x000fe20008000004 */
[----:B------:R-:W-:Y:S02]  /*b270*/  LOP3.LUT R37, R38, 0xffffe000, RZ, 0xc0, !PT ;  /* 0xffffe00026257812 */ /* 0x000fe400078ec0ff */
[----:B------:R-:W-:Y:S01]  /*b280*/  LOP3.LUT R36, R39, 0xffffe000, RZ, 0xc0, !PT ;  /* 0xffffe00027247812 */ /* 0x000fe200078ec0ff */
[C---:B-1----:R-:W-:Y:S01]  /*b290*/  FMUL R4, R24.reuse, R4 ;  /* 0x0000000418047220 */ /* 0x042fe20000400000 */
[C---:B------:R-:W-:Y:S01]  /*b2a0*/  FMUL R5, R24.reuse, R5 ;  /* 0x0000000518057220 */ /* 0x040fe20000400000 */
[C---:B------:R-:W-:Y:S01]  /*b2b0*/  FMUL R6, R24.reuse, R6 ;  /* 0x0000000618067220 */ /* 0x040fe20000400000 */
[C---:B------:R-:W-:Y:S01]  /*b2c0*/  FMUL R7, R24.reuse, R7 ;  /* 0x0000000718077220 */ /* 0x040fe20000400000 */
[C---:B------:R-:W-:Y:S01]  /*b2d0*/  FFMA R4, R27.reuse, R0, R4 ;  /* 0x000000001b047223 */ /* 0x040fe20000000004 */
[C---:B------:R-:W-:Y:S01]  /*b2e0*/  FMUL R8, R24.reuse, R8 ;  /* 0x0000000818087220 */ /* 0x040fe20000400000 */
[C---:B------:R-:W-:Y:S01]  /*b2f0*/  FFMA R5, R27.reuse, R2, R5 ;  /* 0x000000021b057223 */ /* 0x040fe20000000005 */
[C---:B------:R-:W-:Y:S01]  /*b300*/  FMUL R9, R24.reuse, R9 ;  /* 0x0000000918097220 */ /* 0x040fe20000400000 */
[C---:B------:R-:W-:Y:S01]  /*b310*/  FFMA R6, R27.reuse, R3, R6 ;  /* 0x000000031b067223 */ /* 0x040fe20000000006 */
[----:B------:R-:W-:Y:S01]  /*b320*/  F2FP.TF32.F32.PACK_B R4, R4 ;  /* 0x00000004ff04723e */ /* 0x000fe200024050ff */
[C---:B------:R-:W-:Y:S01]  /*b330*/  FMUL R10, R24.reuse, R10 ;  /* 0x0000000a180a7220 */ /* 0x040fe20000400000 */
[----:B------:R-:W-:Y:S01]  /*b340*/  F2FP.TF32.F32.PACK_B R5, R5 ;  /* 0x00000005ff05723e */ /* 0x000fe200024050ff */
[C---:B------:R-:W-:Y:S01]  /*b350*/  FFMA R7, R27.reuse, R20, R7 ;  /* 0x000000141b077223 */ /* 0x040fe20000000007 */
[C---:B------:R-:W-:Y:S01]  /*b360*/  FMUL R11, R24.reuse, R11 ;  /* 0x0000000b180b7220 */ /* 0x040fe20000400000 */
        /* <DEDUP_REMOVED lines=8> */
[----:B------:R-:W-:Y:S01]  /*b3f0*/  F2FP.TF32.F32.PACK_B R6, R6 ;  /* 0x00000006ff06723e */ /* 0x000fe200024050ff */
[C---:B------:R-:W-:Y:S01]  /*b400*/  FFMA R12, R27.reuse, R31, R12 ;  /* 0x0000001f1b0c7223 */ /* 0x040fe2000000000c */
[----:B------:R-:W-:Y:S01]  /*b410*/  F2FP.TF32.F32.PACK_B R7, R7 ;  /* 0x00000007ff07723e */ /* 0x000fe200024050ff */
[C---:B------:R-:W-:Y:S01]  /*b420*/  FMUL R16, R24.reuse, R16 ;  /* 0x0000001018107220 */ /* 0x040fe20000400000 */
[C---:B------:R-:W-:Y:S01]  /*b430*/  FFMA R13, R27.reuse, R30, R13 ;  /* 0x0000001e1b0d7223 */ /* 0x040fe2000000000d */
[C---:B------:R-:W-:Y:S01]  /*b440*/  FMUL R17, R24.reuse, R17 ;  /* 0x0000001118117220 */ /* 0x040fe20000400000 */
[C---:B------:R-:W-:Y:S01]  /*b450*/  FFMA R14, R27.reuse, R33, R14 ;  /* 0x000000211b0e7223 */ /* 0x040fe2000000000e */
[C---:B------:R-:W-:Y:S01]  /*b460*/  FMUL R18, R24.reuse, R18 ;  /* 0x0000001218127220 */ /* 0x040fe20000400000 */
[C---:B------:R-:W-:Y:S01]  /*b470*/  FFMA R15, R27.reuse, R32, R15 ;  /* 0x000000201b0f7223 */ /* 0x040fe2000000000f */
[----:B------:R-:W-:Y:S01]  /*b480*/  FMUL R19, R24, R19 ;  /* 0x0000001318137220 */ /* 0x000fe20000400000 */
[----:B------:R-:W-:Y:S01]  /*b490*/  F2FP.TF32.F32.PACK_B R8, R8 ;  /* 0x00000008ff08723e */ /* 0x000fe200024050ff */
[C---:B------:R-:W-:Y:S01]  /*b4a0*/  FFMA R16, R27.reuse, R35, R16 ;  /* 0x000000231b107223 */ /* 0x040fe20000000010 */
[----:B------:R-:W-:Y:S01]  /*b4b0*/  F2FP.TF32.F32.PACK_B R9, R9 ;  /* 0x00000009ff09723e */ /* 0x000fe200024050ff */
[----:B------:R-:W-:Y:S01]  /*b4c0*/  SYNCS.ARRIVE.TRANS64.RED.A1T0 RZ, [UR4], RZ ;  /* 0x000000ffffff79a7 */ /* 0x000fe20008100404 */
[----:B------:R1:W-:Y:S01]  /*b4d0*/  STSM.16.M88.4 [R76+0x6400], R4 ;  /* 0x006400044c007844 */ /* 0x0003e20000000200 */
[----:B------:R-:W-:Y:S01]  /*b4e0*/  F2FP.TF32.F32.PACK_B R10, R10 ;  /* 0x0000000aff0a723e */ /* 0x000fe200024050ff */
[C---:B------:R-:W-:Y:S01]  /*b4f0*/  FFMA R17, R27.reuse, R34, R17 ;  /* 0x000000221b117223 */ /* 0x040fe20000000011 */
[----:B------:R-:W-:Y:S01]  /*b500*/  F2FP.TF32.F32.PACK_B R11, R11 ;  /* 0x0000000bff0b723e */ /* 0x000fe200024050ff */
[C---:B------:R-:W-:Y:S01]  /*b510*/  FFMA R18, R27.reuse, R37, R18 ;  /* 0x000000251b127223 */ /* 0x040fe20000000012 */
[----:B------:R-:W-:Y:S01]  /*b520*/  FFMA R19, R27, R36, R19 ;  /* 0x000000241b137223 */ /* 0x000fe20000000013 */
[----:B------:R-:W-:Y:S02]  /*b530*/  F2FP.TF32.F32.PACK_B R12, R12 ;  /* 0x0000000cff0c723e */ /* 0x000fe400024050ff */
[----:B------:R1:W-:Y:S01]  /*b540*/  STSM.16.M88.4 [R75+0x6400], R8 ;  /* 0x006400084b007844 */ /* 0x0003e20000000200 */
        /* <DEDUP_REMOVED lines=26> */
.L_x_165:
[----:B------:R-:W-:Y:S05]  /*b6f0*/  BSYNC.RECONVERGENT B0 ;  /* 0x0000000000007941 */ /* 0x000fea0003800200 */
.L_x_164:
[----:B------:R-:W-:Y:S01]  /*b700*/  BAR.SYNC.DEFER_BLOCKING 0x1, 0x80 ;  /* 0x0042000000007b1d */ /* 0x000fe20000010000 */
[----:B------:R-:W-:Y:S01]  /*b710*/  UISETP.NE.AND UP0, UPT, UR53, -0x8, UPT ;  /* 0xfffffff83500788c */ /* 0x000fe2000bf05270 */
[----:B------:R-:W-:Y:S08]  /*b720*/  IADD3 R0, PT, PT, R22, 0x1, RZ ;  /* 0x0000000116007810 */ /* 0x000ff00007ffe0ff */
[----:B------:R-:W-:Y:S05]  /*b730*/  BRA.U !UP0, `(.L_x_166) ;  /* 0x0000000108287547 */ /* 0x000fea000b800000 */
[----:B------:R-:W-:Y:S01]  /*b740*/  ISETP.NE.AND P0, PT, R74, RZ, PT ;  /* 0x000000ff4a00720c */ /* 0x000fe20003f05270 */
[----:B------:R-:W-:Y:S01]  /*b750*/  IMAD.U32 R3, RZ, RZ, UR47 ;  /* 0x0000002fff037e24 */ /* 0x000fe2000f8e00ff */
[----:B------:R-:W-:Y:S01]  /*b760*/  UIADD3 UR4, UPT, UPT, UR47, 0x1, URZ ;  /* 0x000000012f047890 */ /* 0x000fe2000fffe0ff */
[----:B------:R-:W-:Y:S03]  /*b770*/  IMAD.U32 R2, RZ, RZ, UR52 ;  /* 0x00000034ff027e24 */ /* 0x000fe6000f8e00ff */
[----:B------:R-:W-:Y:S04]  /*b780*/  UISETP.NE.AND UP0, UPT, UR4, 0x4, UPT ;  /* 0x000000040400788c */ /* 0x000fe8000bf05270 */
[----:B------:R-:W-:Y:S03]  /*b790*/  USEL UR47, UR4, URZ, UP0 ;  /* 0x000000ff042f7287 */ /* 0x000fe60008000000 */
[----:B------:R-:W-:Y:S05]  /*b7a0*/  @P0 LEA R3, R3, UR43, 0x3 ;  /* 0x0000002b03030c11 */ /* 0x000fea000f8e18ff */
[----:B------:R-:W-:Y:S05]  /*b7b0*/  @P0 VIADD R3, R3, 0x40 ;  /* 0x0000004003030836 */ /* 0x000fea0000000000 */
[----:B------:R-:W-:Y:S04]  /*b7c0*/  @P0 PRMT R2, R2, 0x654, R3 ;  /* 0x0000065402020816 */ /* 0x000fe80000000003 */
[----:B------:R2:W-:Y:S03]  /*b7d0*/  @P0 SYNCS.ARRIVE.TRANS64.RED.A1T0 RZ, [R2+URZ], RZ ;  /* 0x000000ff02ff09a7 */ /* 0x0005e600081004ff */
.L_x_166:
[----:B------:R-:W-:Y:S01]  /*b7e0*/  R2UR UR6, R73 ;  /* 0x00000000490672ca */ /* 0x000fe200000e0000 */
[----:B------:R-:W-:Y:S01]  /*b7f0*/  UIADD3 UR53, UPT, UPT, UR53, 0x8, URZ ;  /* 0x0000000835357890 */ /* 0x000fe2000fffe0ff */
[----:B------:R-:W-:Y:S02]  /*b800*/  R2UR UR5, R59 ;  /* 0x000000003b0572ca */ /* 0x000fe400000e0000 */
[----:B------:R-:W-:Y:S02]  /*b810*/  R2UR UR4, R60 ;  /* 0x000000003c0472ca */ /* 0x000fe400000e0000 */
[----:B------:R-:W-:Y:S02]  /*b820*/  R2UR UR36, R72 ;  /* 0x00000000482472ca */ /* 0x000fe400000e0000 */
[----:B------:R-:W-:Y:S02]  /*b830*/  ISETP.NE.AND P0, PT, R64, 0x2, PT ;  /* 0x000000024000780c */ /* 0x000fe40003f05270 */
[----:B------:R-:W-:Y:S02]  /*b840*/  ISETP.NE.AND P1, PT, R0, 0x4, PT ;  /* 0x000000040000780c */ /* 0x000fe40003f25270 */
[----:B--2---:R-:W-:Y:S01]  /*b850*/  SEL R2, RZ, 0x1, P0 ;  /* 0x00000001ff027807 */ /* 0x004fe20000000000 */
[----:B------:R-:W-:Y:S01]  /*b860*/  UISETP.NE.AND UP0, UPT, UR6, URZ, UPT ;  /* 0x000000ff0600728c */ /* 0x000fe2000bf05270 */
[----:B------:R-:W-:Y:S01]  /*b870*/  SEL R3, RZ, 0x1, P1 ;  /* 0x00000001ff037807 */ /* 0x000fe20000800000 */
[----:B------:R-:W-:Y:S01]  /*b880*/  UIADD3 UR28, UPT, UPT, UR37, UR5, URZ ;  /* 0x00000005251c7290 */ /* 0x000fe2000fffe0ff */
[----:B------:R-:W-:Y:S01]  /*b890*/  LOP3.LUT R65, R65, R2, RZ, 0x3c, !PT ;  /* 0x0000000241417212 */ /* 0x000fe200078e3cff */
[----:B------:R-:W-:Y:S01]  /*b8a0*/  UIADD3 UR24, UPT, UPT, UR38, UR4, URZ ;  /* 0x0000000426187290 */ /* 0x000fe2000fffe0ff */
[----:B------:R-:W-:Y:S02]  /*b8b0*/  LOP3.LUT R66, R66, R3, RZ, 0x3c, !PT ;  /* 0x0000000342427212 */ /* 0x000fe400078e3cff */
[----:B------:R-:W-:Y:S02]  /*b8c0*/  SEL R64, R64, RZ, P0 ;  /* 0x000000ff40407207 */ /* 0x000fe40000000000 */
[----:B------:R-:W-:Y:S01]  /*b8d0*/  SEL R22, R0, RZ, P1 ;  /* 0x000000ff00167207 */ /* 0x000fe20000800000 */
[----:B------:R-:W-:Y:S06]  /*b8e0*/  BRA.U UP0, `(.L_x_167) ;  /* 0xffffffa100d47547 */ /* 0x000fec000b83ffff */
[----:B------:R-:W-:-:S13]  /*b8f0*/  R2UR UR4, R61 ;  /* 0x000000003d0472ca */ /* 0x000fda00000e0000 */
[----:B------:R-:W-:-:S09]  /*b900*/  UISETP.NE.AND UP0, UPT, UR4, URZ, UPT ;  /* 0x000000ff0400728c */ /* 0x000fd2000bf05270 */
[----:B------:R-:W-:Y:S05]  /*b910*/  BRA.U !UP0, `(.L_x_168) ;  /* 0x0000000108487547 */ /* 0x000fea000b800000 */
[----:B------:R-:W2:Y:S02]  /*b920*/  LDCU.64 UR4, c[0x0][0x890] ;  /* 0x00011200ff0477ac */ /* 0x000ea40008000a00 */
[----:B--2---:R-:W-:-:S04]  /*b930*/  UISETP.NE.U32.AND UP0, UPT, UR4, URZ, UPT ;  /* 0x000000ff0400728c */ /* 0x004fc8000bf05070 */
[----:B------:R-:W-:-:S09]  /*b940*/  UISETP.NE.AND.EX UP0, UPT, UR5, URZ, UPT, UP0 ;  /* 0x000000ff0500728c */ /* 0x000fd2000bf05300 */
[----:B------:R-:W-:Y:S05]  /*b950*/  BRA.U UP0, `(.L_x_169) ;  /* 0x00000001000c7547 */ /* 0x000fea000b800000 */
[----:B------:R-:W-:-:S13]  /*b960*/  FSETP.NEU.AND P0, PT, R27, RZ, PT ;  /* 0x000000ff1b00720b */ /* 0x000fda0003f0d000 */
[----:B------:R-:W-:Y:S05]  /*b970*/  @!P0 EXIT ;  /* 0x000000000000894d */ /* 0x000fea0003800000 */
[----:B------:R-:W-:Y:S05]  /*b980*/  BRA `(.L_x_168) ;  /* 0x00000000002c7947 */ /* 0x000fea0003800000 */
.L_x_169:
[----:B------:R-:W-:Y:S01]  /*b990*/  ISETP.NE.AND P0, PT, R63, RZ, PT ;  /* 0x000000ff3f00720c */ /* 0x000fe20003f05270 */
[----:B------:R-:W-:-:S12]  /*b9a0*/  BSSY.RECONVERGENT B0, `(.L_x_168) ;  /* 0x0000009000007945 */ /* 0x000fd80003800200 */
[----:B------:R-:W-:Y:S05]  /*b9b0*/  @P0 BRA `(.L_x_170) ;  /* 0x0000000000140947 */ /* 0x000fea0003800000 */
[----:B------:R-:W2:Y:S02]  /*b9c0*/  LDCU.64 UR4, c[0x0][0x888] ;  /* 0x00011100ff0477ac */ /* 0x000ea40008000a00 */
[----:B--2---:R-:W-:-:S04]  /*b9d0*/  ISETP.NE.U32.AND P0, PT, RZ, UR4, PT ;  /* 0x00000004ff007c0c */ /* 0x004fc8000bf05070 */
[----:B------:R-:W-:-:S13]  /*b9e0*/  ISETP.NE.AND.EX P0, PT, RZ, UR5, PT, P0 ;  /* 0x00000005ff007c0c */ /* 0x000fda000bf05300 */
[----:B------:R-:W-:Y:S05]  /*b9f0*/  @!P0 EXIT ;  /* 0x000000000000894d */ /* 0x000fea0003800000 */
[----:B------:R-:W-:Y:S05]  /*ba00*/  BRA `(.L_x_171) ;  /* 0x0000000000087947 */ /* 0x000fea0003800000 */
.L_x_170:
[----:B------:R-:W-:-:S13]  /*ba10*/  FSETP.NEU.AND P0, PT, R27, RZ, PT ;  /* 0x000000ff1b00720b */ /* 0x000fda0003f0d000 */
[----:B------:R-:W-:Y:S05]  /*ba20*/  @!P0 EXIT ;  /* 0x000000000000894d */ /* 0x000fea0003800000 */
.L_x_171:
[----:B------:R-:W-:Y:S05]  /*ba30*/  BSYNC.RECONVERGENT B0 ;  /* 0x0000000000007941 */ /* 0x000fea0003800200 */
.L_x_168:
[----:B------:R-:W-:Y:S01]  /*ba40*/  ULEA UR4, UR47, UR43, 0x3 ;  /* 0x0000002b2f047291 */ /* 0x000fe2000f8e18ff */
[----:B------:R-:W-:-:S04]  /*ba50*/  DEPBAR.LE SB0, 0x0 ;  /* 0x000080000000791a */ /* 0x000fc80000000000 */
[----:B------:R-:W-:-:S04]  /*ba60*/  UIADD3 UR4, UPT, UPT, UR4, 0x40, URZ ;  /* 0x0000004004047890 */ /* 0x000fc8000fffe0ff */
[----:B------:R-:W-:-:S09]  /*ba70*/  UPRMT UR4, UR52, 0x654, UR4 ;  /* 0x0000065434047896 */ /* 0x000fd20008000004 */
[----:B------:R-:W-:Y:S01]  /*ba80*/  SYNCS.ARRIVE.TRANS64.RED.A1T0 RZ, [UR4], RZ ;  /* 0x000000ffffff79a7 */ /* 0x000fe20008100404 */
[----:B------:R-:W-:Y:S05]  /*ba90*/  EXIT ;  /* 0x000000000000794d */ /* 0x000fea0003800000 */
.L_x_24:
[----:B---3--:R3:W4:Y:S02]  /*baa0*/  SYNCS.PHASECHK.TRANS64.TRYWAIT P0, [R3+URZ+0xe0], R2 ;  /* 0x0000e002030075a7 */ /* 0x00872400080011ff */
[----:B----4-:R-:W-:Y:S05]  /*bab0*/  @!P0 NANOSLEEP.SYNCS 0x989680 ;  /* 0x009896800000895d */ /* 0x010fea0003900000 */
[----:B------:R-:W4:Y:S02]  /*bac0*/  @!P0 SYNCS.PHASECHK.TRANS64 P0, [R3+URZ+0xe0], R2 ;  /* 0x0000e002030085a7 */ /* 0x000f2400080010ff */
[----:B----4-:R-:W-:Y:S05]  /*bad0*/  @!P0 BRA `(.L_x_24) ;  /* 0xfffffffc00f08947 */ /* 0x010fea000383ffff */
[----:B------:R-:W-:Y:S05]  /*bae0*/  BRA `(.L_x_172) ;  /* 0xffffff5c00ac7947 */ /* 0x000fea000383ffff */
.L_x_27:
[----:B--2---:R-:W-:-:S07]  /*baf0*/  MOV R0, UR33 ;  /* 0x0000002100007c02 */ /* 0x004fce0008000f00 */
.L_x_173:
[----:B--2---:R2:W3:Y:S02]  /*bb00*/  SYNCS.PHASECHK.TRANS64.TRYWAIT P0, [R0+URZ+0x10], R3 ;  /* 0x00001003000075a7 */ /* 0x0044e400080011ff */
[----:B---3--:R-:W-:Y:S05]  /*bb10*/  @!P0 NANOSLEEP.SYNCS 0x989680 ;  /* 0x009896800000895d */ /* 0x008fea0003900000 */
[----:B------:R-:W3:Y:S02]  /*bb20*/  @!P0 SYNCS.PHASECHK.TRANS64 P0, [R0+URZ+0x10], R3 ;  /* 0x00001003000085a7 */ /* 0x000ee400080010ff */
[----:B---3--:R-:W-:Y:S05]  /*bb30*/  @!P0 BRA `(.L_x_173) ;  /* 0xfffffffc00f08947 */ /* 0x008fea000383ffff */
[----:B------:R-:W-:Y:S05]  /*bb40*/  BRA `(.L_x_26) ;  /* 0xffffff5c00f47947 */ /* 0x000fea000383ffff */
.L_x_34:
[----:B-1----:R-:W-:-:S07]  /*bb50*/  MOV R0, UR33 ;  /* 0x0000002100007c02 */ /* 0x002fce0008000f00 */
.L_x_174:
[----:B-1----:R1:W2:Y:S02]  /*bb60*/  SYNCS.PHASECHK.TRANS64.TRYWAIT P0, [R0+URZ+0x10], R3 ;  /* 0x00001003000075a7 */ /* 0x0022a400080011ff */
[----:B--2---:R-:W-:Y:S05]  /*bb70*/  @!P0 NANOSLEEP.SYNCS 0x989680 ;  /* 0x009896800000895d */ /* 0x004fea0003900000 */
[----:B------:R-:W2:Y:S02]  /*bb80*/  @!P0 SYNCS.PHASECHK.TRANS64 P0, [R0+URZ+0x10], R3 ;  /* 0x00001003000085a7 */ /* 0x000ea400080010ff */
[----:B--2---:R-:W-:Y:S05]  /*bb90*/  @!P0 BRA `(.L_x_174) ;  /* 0xfffffffc00f08947 */ /* 0x004fea000383ffff */
[----:B------:R-:W-:Y:S05]  /*bba0*/  BRA `(.L_x_33) ;  /* 0xffffff6000e87947 */ /* 0x000fea000383ffff */
.L_x_39:
[----:B-1----:R1:W2:Y:S02]  /*bbb0*/  SYNCS.PHASECHK.TRANS64.TRYWAIT P0, [R3+URZ+0x70], R0 ;  /* 0x00007000030075a7 */ /* 0x0022a400080011ff */
[----:B--2---:R-:W-:Y:S05]  /*bbc0*/  @!P0 NANOSLEEP.SYNCS 0x989680 ;  /* 0x009896800000895d */ /* 0x004fea0003900000 */
[----:B------:R-:W2:Y:S02]  /*bbd0*/  @!P0 SYNCS.PHASECHK.TRANS64 P0, [R3+URZ+0x70], R0 ;  /* 0x00007000030085a7 */ /* 0x000ea400080010ff */
[----:B--2---:R-:W-:Y:S05]  /*bbe0*/  @!P0 BRA `(.L_x_39) ;  /* 0xfffffffc00f08947 */ /* 0x004fea000383ffff */
[----:B------:R-:W-:Y:S05]  /*bbf0*/  BRA `(.L_x_175) ;  /* 0xffffff6400bc7947 */ /* 0x000fea000383ffff */
.L_x_43:
[----:B-1----:R-:W-:-:S07]  /*bc00*/  MOV R0, UR4 ;  /* 0x0000000400007c02 */ /* 0x002fce0008000f00 */
.L_x_176:
[----:B-1----:R1:W2:Y:S02]  /*bc10*/  SYNCS.PHASECHK.TRANS64.TRYWAIT P0, [R0+URZ], R3 ;  /* 0x00000003000075a7 */ /* 0x0022a400080011ff */
[----:B--2---:R-:W-:Y:S05]  /*bc20*/  @!P0 NANOSLEEP.SYNCS 0x989680 ;  /* 0x009896800000895d */ /* 0x004fea0003900000 */
[----:B------:R-:W2:Y:S02]  /*bc30*/  @!P0 SYNCS.PHASECHK.TRANS64 P0, [R0+URZ], R3 ;  /* 0x00000003000085a7 */ /* 0x000ea400080010ff */
[----:B--2---:R-:W-:Y:S05]  /*bc40*/  @!P0 BRA `(.L_x_176) ;  /* 0xfffffffc00f08947 */ /* 0x004fea000383ffff */
[----:B------:R-:W-:Y:S05]  /*bc50*/  BRA `(.L_x_177) ;  /* 0xffffff6c00687947 */ /* 0x000fea000383ffff */
.L_x_46:
[----:B--2---:R2:W3:Y:S02]  /*bc60*/  SYNCS.PHASECHK.TRANS64.TRYWAIT P0, [R2+URZ+0xd0], R5 ;  /* 0x0000d005020075a7 */ /* 0x0044e400080011ff */
[----:B---3--:R-:W-:Y:S05]  /*bc70*/  @!P0 NANOSLEEP.SYNCS 0x989680 ;  /* 0x009896800000895d */ /* 0x008fea0003900000 */
[----:B------:R-:W3:Y:S02]  /*bc80*/  @!P0 SYNCS.PHASECHK.TRANS64 P0, [R2+URZ+0xd0], R5 ;  /* 0x0000d005020085a7 */ /* 0x000ee400080010ff */
[----:B---3--:R-:W-:Y:S05]  /*bc90*/  @!P0 BRA `(.L_x_46) ;  /* 0xfffffffc00f08947 */ /* 0x008fea000383ffff */
[----:B------:R-:W-:Y:S05]  /*bca0*/  BRA `(.L_x_178) ;  /* 0xffffff6c00c47947 */ /* 0x000fea000383ffff */
.L_x_47:
[----:B------:R-:W-:-:S07]  /*bcb0*/  MOV R2, UR4 ;  /* 0x0000000400027c02 */ /* 0x000fce0008000f00 */
.L_x_179:
[----:B--2---:R2:W3:Y:S02]  /*bcc0*/  SYNCS.PHASECHK.TRANS64.TRYWAIT P0, [R2+URZ+0x80], R5 ;  /* 0x00008005020075a7 */ /* 0x0044e400080011ff */
[----:B---3--:R-:W-:Y:S05]  /*bcd0*/  @!P0 NANOSLEEP.SYNCS 0x989680 ;  /* 0x009896800000895d */ /* 0x008fea0003900000 */
[----:B------:R-:W3:Y:S02]  /*bce0*/  @!P0 SYNCS.PHASECHK.TRANS64 P0, [R2+URZ+0x80], R5 ;  /* 0x00008005020085a7 */ /* 0x000ee400080010ff */
[----:B---3--:R-:W-:Y:S05]  /*bcf0*/  @!P0 BRA `(.L_x_179) ;  /* 0xfffffffc00f08947 */ /* 0x008fea000383ffff */
[----:B------:R-:W-:Y:S05]  /*bd00*/  BRA `(.L_x_180) ;  /* 0xffffff6c00d47947 */ /* 0x000fea000383ffff */
.L_x_48:
[----:B--2---:R2:W3:Y:S02]  /*bd10*/  SYNCS.PHASECHK.TRANS64.TRYWAIT P1, [R2+URZ+0x70], R5 ;  /* 0x00007005020075a7 */ /* 0x0044e400080211ff */
[----:B---3--:R-:W-:Y:S05]  /*bd20*/  @!P1 NANOSLEEP.SYNCS 0x989680 ;  /* 0x009896800000995d */ /* 0x008fea0003900000 */
[----:B------:R-:W3:Y:S02]  /*bd30*/  @!P1 SYNCS.PHASECHK.TRANS64 P1, [R2+URZ+0x70], R5 ;  /* 0x00007005020095a7 */ /* 0x000ee400080210ff */
[----:B---3--:R-:W-:Y:S05]  /*bd40*/  @!P1 BRA `(.L_x_48) ;  /* 0xfffffffc00f09947 */ /* 0x008fea000383ffff */
[----:B------:R-:W-:Y:S05]  /*bd50*/  BRA `(.L_x_181) ;  /* 0xffffff7000047947 */ /* 0x000fea000383ffff */
.L_x_51:
[----:B------:R-:W-:-:S07]  /*bd60*/  MOV R0, UR4 ;  /* 0x0000000400007c02 */ /* 0x000fce0008000f00 */
.L_x_182:
[----:B--2---:R2:W3:Y:S02]  /*bd70*/  SYNCS.PHASECHK.TRANS64.TRYWAIT P0, [R0+URZ+0x80], R3 ;  /* 0x00008003000075a7 */ /* 0x0044e400080011ff */
[----:B---3--:R-:W-:Y:S05]  /*bd80*/  @!P0 NANOSLEEP.SYNCS 0x989680 ;  /* 0x009896800000895d */ /* 0x008fea0003900000 */
[----:B------:R-:W3:Y:S02]  /*bd90*/  @!P0 SYNCS.PHASECHK.TRANS64 P0, [R0+URZ+0x80], R3 ;  /* 0x00008003000085a7 */ /* 0x000ee400080010ff */
[----:B---3--:R-:W-:Y:S05]  /*bda0*/  @!P0 BRA `(.L_x_182) ;  /* 0xfffffffc00f08947 */ /* 0x008fea000383ffff */
[----:B------:R-:W-:Y:S05]  /*bdb0*/  BRA `(.L_x_50) ;  /* 0xffffff7000587947 */ /* 0x000fea000383ffff */
.L_x_58:
[----:B-1----:R1:W2:Y:S02]  /*bdc0*/  SYNCS.PHASECHK.TRANS64.TRYWAIT P1, [R0+URZ+0x70], R5 ;  /* 0x00007005000075a7 */ /* 0x0022a400080211ff */
[----:B--2---:R-:W-:Y:S05]  /*bdd0*/  @!P1 NANOSLEEP.SYNCS 0x989680 ;  /* 0x009896800000995d */ /* 0x004fea0003900000 */
[----:B------:R-:W2:Y:S02]  /*bde0*/  @!P1 SYNCS.PHASECHK.TRANS64 P1, [R0+URZ+0x70], R5 ;  /* 0x00007005000095a7 */ /* 0x000ea400080210ff */
[----:B--2---:R-:W-:Y:S05]  /*bdf0*/  @!P1 BRA `(.L_x_58) ;  /* 0xfffffffc00f09947 */ /* 0x004fea000383ffff */
[----:B------:R-:W-:Y:S05]  /*be00*/  BRA `(.L_x_183) ;  /* 0xffffff7400ec7947 */ /* 0x000fea000383ffff */
.L_x_59:
[----:B------:R-:W-:-:S07]  /*be10*/  MOV R3, UR46 ;  /* 0x0000002e00037c02 */ /* 0x000fce0008000f00 */
.L_x_184:
[----:B-1----:R1:W2:Y:S02]  /*be20*/  SYNCS.PHASECHK.TRANS64.TRYWAIT P0, [R3+URZ+0xb0], R0 ;  /* 0x0000b000030075a7 */ /* 0x0022a400080011ff */
[----:B--2---:R-:W-:Y:S05]  /*be30*/  @!P0 NANOSLEEP.SYNCS 0x989680 ;  /* 0x009896800000895d */ /* 0x004fea0003900000 */
[----:B------:R-:W2:Y:S02]  /*be40*/  @!P0 SYNCS.PHASECHK.TRANS64 P0, [R3+URZ+0xb0], R0 ;  /* 0x0000b000030085a7 */ /* 0x000ea400080010ff */
[----:B--2---:R-:W-:Y:S05]  /*be50*/  @!P0 BRA `(.L_x_184) ;  /* 0xfffffffc00f08947 */ /* 0x004fea000383ffff */
[----:B------:R-:W-:Y:S05]  /*be60*/  BRA `(.L_x_185) ;  /* 0xffffff78003c7947 */ /* 0x000fea000383ffff */
.L_x_62:
[----:B------:R-:W-:Y:S07]  /*be70*/  MOV R0, UR7 ;  /* 0x0000000700007c02 */ /* 0x000fee0008000f00 */
.L_x_186:
[----:B-1----:R1:W2:Y:S02]  /*be80*/  SYNCS.PHASECHK.TRANS64.TRYWAIT P0, [R0+URZ], R3 ;  /* 0x00000003000075a7 */ /* 0x0022a400080011ff */
[----:B--2---:R-:W-:Y:S05]  /*be90*/  @!P0 NANOSLEEP.SYNCS 0x989680 ;  /* 0x009896800000895d */ /* 0x004fea0003900000 */
[----:B------:R-:W2:Y:S02]  /*bea0*/  @!P0 SYNCS.PHASECHK.TRANS64 P0, [R0+URZ], R3 ;  /* 0x00000003000085a7 */ /* 0x000ea400080010ff */
[----:B--2---:R-:W-:Y:S05]  /*beb0*/  @!P0 BRA `(.L_x_186) ;  /* 0xfffffffc00f08947 */ /* 0x004fea000383ffff */
[----:B------:R-:W-:Y:S05]  /*bec0*/  BRA `(.L_x_61) ;  /* 0xffffff7800587947 */ /* 0x000fea000383ffff */
.L_x_65:
[----:B------:R-:W-:-:S07]  /*bed0*/  MOV R0, UR4 ;  /* 0x0000000400007c02 */ /* 0x000fce0008000f00 */
.L_x_187:
[----:B--2---:R2:W4:Y:S02]  /*bee0*/  SYNCS.PHASECHK.TRANS64.TRYWAIT P0, [R0+URZ], R3 ;  /* 0x00000003000075a7 */ /* 0x00452400080011ff */
[----:B----4-:R-:W-:Y:S05]  /*bef0*/  @!P0 NANOSLEEP.SYNCS 0x989680 ;  /* 0x009896800000895d */ /* 0x010fea0003900000 */
[----:B------:R-:W4:Y:S02]  /*bf00*/  @!P0 SYNCS.PHASECHK.TRANS64 P0, [R0+URZ], R3 ;  /* 0x00000003000085a7 */ /* 0x000f2400080010ff */
[----:B----4-:R-:W-:Y:S05]  /*bf10*/  @!P0 BRA `(.L_x_187) ;  /* 0xfffffffc00f08947 */ /* 0x010fea000383ffff */
[----:B------:R-:W-:Y:S05]  /*bf20*/  BRA `(.L_x_188) ;  /* 0xffffff7c00847947 */ /* 0x000fea000383ffff */
.L_x_66:
[----:B------:R-:W-:-:S07]  /*bf30*/  MOV R0, UR5 ;  /* 0x0000000500007c02 */ /* 0x000fce0008000f00 */
.L_x_189:
[----:B-1----:R1:W2:Y:S02]  /*bf40*/  SYNCS.PHASECHK.TRANS64.TRYWAIT P0, [R0+URZ], R3 ;  /* 0x00000003000075a7 */ /* 0x0022a400080011ff */
[----:B--2---:R-:W-:Y:S05]  /*bf50*/  @!P0 NANOSLEEP.SYNCS 0x989680 ;  /* 0x009896800000895d */ /* 0x004fea0003900000 */
[----:B------:R-:W2:Y:S02]  /*bf60*/  @!P0 SYNCS.PHASECHK.TRANS64 P0, [R0+URZ], R3 ;  /* 0x00000003000085a7 */ /* 0x000ea400080010ff */
[----:B--2---:R-:W-:Y:S05]  /*bf70*/  @!P0 BRA `(.L_x_189) ;  /* 0xfffffffc00f08947 */ /* 0x004fea000383ffff */
[----:B------:R-:W-:Y:S05]  /*bf80*/  BRA `(.L_x_190) ;  /* 0xffffff7c00907947 */ /* 0x000fea000383ffff */
.L_x_67:
[----:B------:R-:W-:-:S07]  /*bf90*/  MOV R0, UR5 ;  /* 0x0000000500007c02 */ /* 0x000fce0008000f00 */
.L_x_191:
[----:B-1----:R1:W2:Y:S02]  /*bfa0*/  SYNCS.PHASECHK.TRANS64.TRYWAIT P0, [R0+URZ], R3 ;  /* 0x00000003000075a7 */ /* 0x0022a400080011ff */
[----:B--2---:R-:W-:Y:S05]  /*bfb0*/  @!P0 NANOSLEEP.SYNCS 0x989680 ;  /* 0x009896800000895d */ /* 0x004fea0003900000 */
[----:B------:R-:W2:Y:S02]  /*bfc0*/  @!P0 SYNCS.PHASECHK.TRANS64 P0, [R0+URZ], R3 ;  /* 0x00000003000085a7 */ /* 0x000ea400080010ff */
[----:B--2---:R-:W-:Y:S05]  /*bfd0*/  @!P0 BRA `(.L_x_191) ;  /* 0xfffffffc00f08947 */ /* 0x004fea000383ffff */
[----:B------:R-:W-:Y:S05]  /*bfe0*/  BRA `(.L_x_192) ;  /* 0xffffff7c009c7947 */ /* 0x000fea000383ffff */
.L_x_68:
[----:B------:R-:W-:-:S07]  /*bff0*/  MOV R0, UR4 ;  /* 0x0000000400007c02 */ /* 0x000fce0008000f00 */
.L_x_193:
[----:B-1----:R1:W2:Y:S02]  /*c000*/  SYNCS.PHASECHK.TRANS64.TRYWAIT P0, [R0+URZ], R3 ;  /* 0x00000003000075a7 */ /* 0x0022a400080011ff */
[----:B--2---:R-:W-:Y:S05]  /*c010*/  @!P0 NANOSLEEP.SYNCS 0x989680 ;  /* 0x009896800000895d */ /* 0x004fea0003900000 */
[----:B------:R-:W2:Y:S02]  /*c020*/  @!P0 SYNCS.PHASECHK.TRANS64 P0, [R0+URZ], R3 ;  /* 0x00000003000085a7 */ /* 0x000ea400080010ff */
[----:B--2---:R-:W-:Y:S05]  /*c030*/  @!P0 BRA `(.L_x_193) ;  /* 0xfffffffc00f08947 */ /* 0x004fea000383ffff */
[----:B------:R-:W-:Y:S05]  /*c040*/  BRA `(.L_x_194) ;  /* 0xffffff7c00a87947 */ /* 0x000fea000383ffff */
.L_x_73:
[----:B--2---:R2:W3:Y:S02]  /*c050*/  SYNCS.PHASECHK.TRANS64.TRYWAIT P0, [R8+URZ+0x70], R5 ;  /* 0x00007005080075a7 */ /* 0x0044e400080011ff */
[----:B---3--:R-:W-:Y:S05]  /*c060*/  @!P0 NANOSLEEP.SYNCS 0x989680 ;  /* 0x009896800000895d */ /* 0x008fea0003900000 */
[----:B------:R-:W3:Y:S02]  /*c070*/  @!P0 SYNCS.PHASECHK.TRANS64 P0, [R8+URZ+0x70], R5 ;  /* 0x00007005080085a7 */ /* 0x000ee400080010ff */
[----:B---3--:R-:W-:Y:S05]  /*c080*/  @!P0 BRA `(.L_x_73) ;  /* 0xfffffffc00f08947 */ /* 0x008fea000383ffff */
[----:B------:R-:W-:Y:S05]  /*c090*/  BRA `(.L_x_195) ;  /* 0xffffff8000d47947 */ /* 0x000fea000383ffff */
.L_x_76:
[----:B------:R-:W-:Y:S07]  /*c0a0*/  MOV R0, UR21 ;  /* 0x0000001500007c02 */ /* 0x000fee0008000f00 */
.L_x_196:
[----:B--2---:R2:W3:Y:S02]  /*c0b0*/  SYNCS.PHASECHK.TRANS64.TRYWAIT P1, [R0+URZ+0x68], R7 ;  /* 0x00006807000075a7 */ /* 0x0044e400080211ff */
[----:B---3--:R-:W-:Y:S05]  /*c0c0*/  @!P1 NANOSLEEP.SYNCS 0x989680 ;  /* 0x009896800000995d */ /* 0x008fea0003900000 */
[----:B------:R-:W3:Y:S02]  /*c0d0*/  @!P1 SYNCS.PHASECHK.TRANS64 P1, [R0+URZ+0x68], R7 ;  /* 0x00006807000095a7 */ /* 0x000ee400080210ff */
[----:B---3--:R-:W-:Y:S05]  /*c0e0*/  @!P1 BRA `(.L_x_196) ;  /* 0xfffffffc00f09947 */ /* 0x008fea000383ffff */
[----:B------:R-:W-:Y:S05]  /*c0f0*/  BRA `(.L_x_75) ;  /* 0xffffff8800547947 */ /* 0x000fea000383ffff */
.L_x_79:
[----:B--2---:R-:W-:Y:S07]  /*c100*/  MOV R0, UR21 ;  /* 0x0000001500007c02 */ /* 0x004fee0008000f00 */
.L_x_197:
[----:B--2---:R2:W3:Y:S02]  /*c110*/  SYNCS.PHASECHK.TRANS64.TRYWAIT P0, [R0+URZ+0x40], R5 ;  /* 0x00004005000075a7 */ /* 0x0044e400080011ff */
[----:B---3--:R-:W-:Y:S05]  /*c120*/  @!P0 NANOSLEEP.SYNCS 0x989680 ;  /* 0x009896800000895d */ /* 0x008fea0003900000 */
[----:B------:R-:W3:Y:S02]  /*c130*/  @!P0 SYNCS.PHASECHK.TRANS64 P0, [R0+URZ+0x40], R5 ;  /* 0x00004005000085a7 */ /* 0x000ee400080010ff */
[----:B---3--:R-:W-:Y:S05]  /*c140*/  @!P0 BRA `(.L_x_197) ;  /* 0xfffffffc00f08947 */ /* 0x008fea000383ffff */
[----:B------:R-:W-:Y:S05]  /*c150*/  BRA `(.L_x_198) ;  /* 0xffffff8800ac7947 */ /* 0x000fea000383ffff */
.L_x_80:
[----:B------:R-:W-:Y:S07]  /*c160*/  MOV R0, UR21 ;  /* 0x0000001500007c02 */ /* 0x000fee0008000f00 */
.L_x_199:
[----:B--2---:R2:W3:Y:S02]  /*c170*/  SYNCS.PHASECHK.TRANS64.TRYWAIT P0, [R0+URZ+0x48], R5 ;  /* 0x00004805000075a7 */ /* 0x0044e400080011ff */
[----:B---3--:R-:W-:Y:S05]  /*c180*/  @!P0 NANOSLEEP.SYNCS 0x989680 ;  /* 0x009896800000895d */ /* 0x008fea0003900000 */
[----:B------:R-:W3:Y:S02]  /*c190*/  @!P0 SYNCS.PHASECHK.TRANS64 P0, [R0+URZ+0x48], R5 ;  /* 0x00004805000085a7 */ /* 0x000ee400080010ff */
[----:B---3--:R-:W-:Y:S05]  /*c1a0*/  @!P0 BRA `(.L_x_199) ;  /* 0xfffffffc00f08947 */ /* 0x008fea000383ffff */
[----:B------:R-:W-:Y:S05]  /*c1b0*/  BRA `(.L_x_200) ;  /* 0xffffff8800ec7947 */ /* 0x000fea000383ffff */
.L_x_81:
[----:B------:R-:W-:Y:S07]  /*c1c0*/  MOV R0, UR21 ;  /* 0x0000001500007c02 */ /* 0x000fee0008000f00 */
.L_x_201:
[----:B--2---:R2:W3:Y:S02]  /*c1d0*/  SYNCS.PHASECHK.TRANS64.TRYWAIT P0, [R0+URZ+0x50], R5 ;  /* 0x00005005000075a7 */ /* 0x0044e400080011ff */
[----:B---3--:R-:W-:Y:S05]  /*c1e0*/  @!P0 NANOSLEEP.SYNCS 0x989680 ;  /* 0x009896800000895d */ /* 0x008fea0003900000 */
[----:B------:R-:W3:Y:S02]  /*c1f0*/  @!P0 SYNCS.PHASECHK.TRANS64 P0, [R0+URZ+0x50], R5 ;  /* 0x00005005000085a7 */ /* 0x000ee400080010ff */
[----:B---3--:R-:W-:Y:S05]  /*c200*/  @!P0 BRA `(.L_x_201) ;  /* 0xfffffffc00f08947 */ /* 0x008fea000383ffff */
[----:B------:R-:W-:Y:S05]  /*c210*/  BRA `(.L_x_202) ;  /* 0xffffff8c00307947 */ /* 0x000fea000383ffff */
.L_x_82:
[----:B------:R-:W-:Y:S07]  /*c220*/  MOV R0, UR21 ;  /* 0x0000001500007c02 */ /* 0x000fee0008000f00 */
.L_x_203:
[----:B--2---:R2:W3:Y:S02]  /*c230*/  SYNCS.PHASECHK.TRANS64.TRYWAIT P0, [R0+URZ+0x58], R5 ;  /* 0x00005805000075a7 */ /* 0x0044e400080011ff */
[----:B---3--:R-:W-:Y:S05]  /*c240*/  @!P0 NANOSLEEP.SYNCS 0x989680 ;  /* 0x009896800000895d */ /* 0x008fea0003900000 */
[----:B------:R-:W3:Y:S02]  /*c250*/  @!P0 SYNCS.PHASECHK.TRANS64 P0, [R0+URZ+0x58], R5 ;  /* 0x00005805000085a7 */ /* 0x000ee400080010ff */
[----:B---3--:R-:W-:Y:S05]  /*c260*/  @!P0 BRA `(.L_x_203) ;  /* 0xfffffffc00f08947 */ /* 0x008fea000383ffff */
[----:B------:R-:W-:Y:S05]  /*c270*/  BRA `(.L_x_204) ;  /* 0xffffff8c00787947 */ /* 0x000fea000383ffff */
.L_x_83:
[----:B------:R-:W-:Y:S07]  /*c280*/  MOV R7, UR21 ;  /* 0x0000001500077c02 */ /* 0x000fee0008000f00 */
.L_x_205:
[----:B--2---:R2:W3:Y:S02]  /*c290*/  SYNCS.PHASECHK.TRANS64.TRYWAIT P0, [R7+URZ+0x40], R4 ;  /* 0x00004004070075a7 */ /* 0x0044e400080011ff */
[----:B---3--:R-:W-:Y:S05]  /*c2a0*/  @!P0 NANOSLEEP.SYNCS 0x989680 ;  /* 0x009896800000895d */ /* 0x008fea0003900000 */
[----:B------:R-:W3:Y:S02]  /*c2b0*/  @!P0 SYNCS.PHASECHK.TRANS64 P0, [R7+URZ+0x40], R4 ;  /* 0x00004004070085a7 */ /* 0x000ee400080010ff */
[----:B---3--:R-:W-:Y:S05]  /*c2c0*/  @!P0 BRA `(.L_x_205) ;  /* 0xfffffffc00f08947 */ /* 0x008fea000383ffff */
[----:B------:R-:W-:Y:S05]  /*c2d0*/  BRA `(.L_x_206) ;  /* 0xffffff8c00c47947 */ /* 0x000fea000383ffff */
.L_x_84:
[----:B------:R-:W-:Y:S07]  /*c2e0*/  MOV R7, UR21 ;  /* 0x0000001500077c02 */ /* 0x000fee0008000f00 */
.L_x_207:
[----:B--2---:R2:W3:Y:S02]  /*c2f0*/  SYNCS.PHASECHK.TRANS64.TRYWAIT P0, [R7+URZ+0x48], R4 ;  /* 0x00004804070075a7 */ /* 0x0044e400080011ff */
[----:B---3--:R-:W-:Y:S05]  /*c300*/  @!P0 NANOSLEEP.SYNCS 0x989680 ;  /* 0x009896800000895d */ /* 0x008fea0003900000 */
[----:B------:R-:W3:Y:S02]  /*c310*/  @!P0 SYNCS.PHASECHK.TRANS64 P0, [R7+URZ+0x48], R4 ;  /* 0x00004804070085a7 */ /* 0x000ee400080010ff */
[----:B---3--:R-:W-:Y:S05]  /*c320*/  @!P0 BRA `(.L_x_207) ;  /* 0xfffffffc00f08947 */ /* 0x008fea000383ffff */
[----:B------:R-:W-:Y:S05]  /*c330*/  BRA `(.L_x_208) ;  /* 0xffffff90000c7947 */ /* 0x000fea000383ffff */
.L_x_85:
[----:B------:R-:W-:Y:S07]  /*c340*/  MOV R7, UR21 ;  /* 0x0000001500077c02 */ /* 0x000fee0008000f00 */
.L_x_209:
[----:B--2---:R2:W3:Y:S02]  /*c350*/  SYNCS.PHASECHK.TRANS64.TRYWAIT P0, [R7+URZ+0x50], R4 ;  /* 0x00005004070075a7 */ /* 0x0044e400080011ff */
[----:B---3--:R-:W-:Y:S05]  /*c360*/  @!P0 NANOSLEEP.SYNCS 0x989680 ;  /* 0x009896800000895d */ /* 0x008fea0003900000 */
[----:B------:R-:W3:Y:S02]  /*c370*/  @!P0 SYNCS.PHASECHK.TRANS64 P0, [R7+URZ+0x50], R4 ;  /* 0x00005004070085a7 */ /* 0x000ee400080010ff */
[----:B---3--:R-:W-:Y:S05]  /*c380*/  @!P0 BRA `(.L_x_209) ;  /* 0xfffffffc00f08947 */ /* 0x008fea000383ffff */
[----:B------:R-:W-:Y:S05]  /*c390*/  BRA `(.L_x_210) ;  /* 0xffffff9000547947 */ /* 0x000fea000383ffff */
.L_x_86:
[----:B------:R-:W-:Y:S07]  /*c3a0*/  MOV R7, UR21 ;  /* 0x0000001500077c02 */ /* 0x000fee0008000f00 */
.L_x_211:
[----:B--2---:R2:W3:Y:S02]  /*c3b0*/  SYNCS.PHASECHK.TRANS64.TRYWAIT P0, [R7+URZ+0x58], R4 ;  /* 0x00005804070075a7 */ /* 0x0044e400080011ff */
[----:B---3--:R-:W-:Y:S05]  /*c3c0*/  @!P0 NANOSLEEP.SYNCS 0x989680 ;  /* 0x009896800000895d */ /* 0x008fea0003900000 */
[----:B------:R-:W3:Y:S02]  /*c3d0*/  @!P0 SYNCS.PHASECHK.TRANS64 P0, [R7+URZ+0x58], R4 ;  /* 0x00005804070085a7 */ /* 0x000ee400080010ff */
[----:B---3--:R-:W-:Y:S05]  /*c3e0*/  @!P0 BRA `(.L_x_211) ;  /* 0xfffffffc00f08947 */ /* 0x008fea000383ffff */
[----:B------:R-:W-:Y:S05]  /*c3f0*/  BRA `(.L_x_212) ;  /* 0xffffff9000a07947 */ /* 0x000fea000383ffff */
.L_x_88:
[----:B------:R-:W-:-:S07]  /*c400*/  MOV R0, UR21 ;  /* 0x0000001500007c02 */ /* 0x000fce0008000f00 */
.L_x_213:
[----:B---3--:R3:W4:Y:S02]  /*c410*/  SYNCS.PHASECHK.TRANS64.TRYWAIT P0, [R0+URZ+0x40], R5 ;  /* 0x00004005000075a7 */ /* 0x00872400080011ff */
[----:B----4-:R-:W-:Y:S05]  /*c420*/  @!P0 NANOSLEEP.SYNCS 0x989680 ;  /* 0x009896800000895d */ /* 0x010fea0003900000 */
[----:B------:R-:W4:Y:S02]  /*c430*/  @!P0 SYNCS.PHASECHK.TRANS64 P0, [R0+URZ+0x40], R5 ;  /* 0x00004005000085a7 */ /* 0x000f2400080010ff */
[----:B----4-:R-:W-:Y:S05]  /*c440*/  @!P0 BRA `(.L_x_213) ;  /* 0xfffffffc00f08947 */ /* 0x010fea000383ffff */
[----:B------:R-:W-:Y:S05]  /*c450*/  BRA `(.L_x_214) ;  /* 0xffffff9400107947 */ /* 0x000fea000383ffff */
.L_x_89:
[----:B---3--:R-:W-:-:S07]  /*c460*/  MOV R0, UR21 ;  /* 0x0000001500007c02 */ /* 0x008fce0008000f00 */
.L_x_215:
[----:B---3--:R3:W4:Y:S02]  /*c470*/  SYNCS.PHASECHK.TRANS64.TRYWAIT P0, [R0+URZ+0x48], R5 ;  /* 0x00004805000075a7 */ /* 0x00872400080011ff */
[----:B----4-:R-:W-:Y:S05]  /*c480*/  @!P0 NANOSLEEP.SYNCS 0x989680 ;  /* 0x009896800000895d */ /* 0x010fea0003900000 */
[----:B------:R-:W4:Y:S02]  /*c490*/  @!P0 SYNCS.PHASECHK.TRANS64 P0, [R0+URZ+0x48], R5 ;  /* 0x00004805000085a7 */ /* 0x000f2400080010ff */
[----:B----4-:R-:W-:Y:S05]  /*c4a0*/  @!P0 BRA `(.L_x_215) ;  /* 0xfffffffc00f08947 */ /* 0x010fea000383ffff */
[----:B------:R-:W-:Y:S05]  /*c4b0*/  BRA `(.L_x_216) ;  /* 0xffffff9400007947 */ /* 0x000fea000383ffff */
.L_x_90:
[----:B------:R-:W-:-:S07]  /*c4c0*/  MOV R2, UR21 ;  /* 0x0000001500027c02 */ /* 0x000fce0008000f00 */
.L_x_217:
[----:B---3--:R3:W4:Y:S02]  /*c4d0*/  SYNCS.PHASECHK.TRANS64.TRYWAIT P0, [R2+URZ+0x50], R5 ;  /* 0x00005005020075a7 */ /* 0x00872400080011ff */
[----:B----4-:R-:W-:Y:S05]  /*c4e0*/  @!P0 NANOSLEEP.SYNCS 0x989680 ;  /* 0x009896800000895d */ /* 0x010fea0003900000 */
[----:B------:R-:W4:Y:S02]  /*c4f0*/  @!P0 SYNCS.PHASECHK.TRANS64 P0, [R2+URZ+0x50], R5 ;  /* 0x00005005020085a7 */ /* 0x000f2400080010ff */
[----:B----4-:R-:W-:Y:S05]  /*c500*/  @!P0 BRA `(.L_x_217) ;  /* 0xfffffffc00f08947 */ /* 0x010fea000383ffff */
[----:B------:R-:W-:Y:S05]  /*c510*/  BRA `(.L_x_218) ;  /* 0xffffff9000f47947 */ /* 0x000fea000383ffff */
.L_x_92:
[----:B-1----:R1:W2:Y:S02]  /*c520*/  SYNCS.PHASECHK.TRANS64.TRYWAIT P0, [R0+URZ+0x70], R3 ;  /* 0x00007003000075a7 */ /* 0x0022a400080011ff */
[----:B--2---:R-:W-:Y:S05]  /*c530*/  @!P0 NANOSLEEP.SYNCS 0x989680 ;  /* 0x009896800000895d */ /* 0x004fea0003900000 */
[----:B------:R-:W2:Y:S02]  /*c540*/  @!P0 SYNCS.PHASECHK.TRANS64 P0, [R0+URZ+0x70], R3 ;  /* 0x00007003000085a7 */ /* 0x000ea400080010ff */
[----:B--2---:R-:W-:Y:S05]  /*c550*/  @!P0 BRA `(.L_x_92) ;  /* 0xfffffffc00f08947 */ /* 0x004fea000383ffff */
[----:B------:R-:W-:Y:S05]  /*c560*/  BRA `(.L_x_219) ;  /* 0xffffff9400c87947 */ /* 0x000fea000383ffff */
.L_x_103:
[----:B-1----:R-:W-:Y:S04]  /*c570*/  MOV R0, UR43 ;  /* 0x0000002b00007c02 */ /* 0x002fe80008000f00 */
[----:B------:R1:W3:Y:S03]  /*c580*/  SYNCS.PHASECHK.TRANS64.TRYWAIT P1, [R0+URZ+0x20], R3 ;  /* 0x00002003000075a7 */ /* 0x0002e600080211ff */
[----:B---3--:R-:W-:Y:S05]  /*c590*/  @!P1 NANOSLEEP.SYNCS 0x989680 ;  /* 0x009896800000995d */ /* 0x008fea0003900000 */
[----:B------:R-:W3:Y:S02]  /*c5a0*/  @!P1 SYNCS.PHASECHK.TRANS64 P1, [R0+URZ+0x20], R3 ;  /* 0x00002003000095a7 */ /* 0x000ee400080210ff */
[----:B---3--:R-:W-:Y:S05]  /*c5b0*/  @!P1 BRA `(.L_x_103) ;  /* 0xfffffffc00ec9947 */ /* 0x008fea000383ffff */
[----:B------:R-:W-:Y:S05]  /*c5c0*/  BRA `(.L_x_102) ;  /* 0xffffffa4006c7947 */ /* 0x000fea000383ffff */
.L_x_105:
[----:B-1----:R1:W4:Y:S02]  /*c5d0*/  SYNCS.PHASECHK.TRANS64.TRYWAIT P0, [R77+URZ+0x90], R2 ;  /* 0x000090024d0075a7 */ /* 0x00232400080011ff */
[----:B----4-:R-:W-:Y:S05]  /*c5e0*/  @!P0 NANOSLEEP.SYNCS 0x989680 ;  /* 0x009896800000895d */ /* 0x010fea0003900000 */
[----:B------:R-:W4:Y:S02]  /*c5f0*/  @!P0 SYNCS.PHASECHK.TRANS64 P0, [R77+URZ+0x90], R2 ;  /* 0x000090024d0085a7 */ /* 0x000f2400080010ff */
[----:B----4-:R-:W-:Y:S05]  /*c600*/  @!P0 BRA `(.L_x_105) ;  /* 0xfffffffc00f08947 */ /* 0x010fea000383ffff */
[----:B------:R-:W-:Y:S05]  /*c610*/  BRA `(.L_x_104) ;  /* 0xffffffa400987947 */ /* 0x000fea000383ffff */
.L_x_114:
[----:B-1----:R1:W2:Y:S02]  /*c620*/  SYNCS.PHASECHK.TRANS64.TRYWAIT P0, [R3+URZ+0x20], R0 ;  /* 0x00002000030075a7 */ /* 0x0022a400080011ff */
[----:B--2---:R-:W-:Y:S05]  /*c630*/  @!P0 NANOSLEEP.SYNCS 0x989680 ;  /* 0x009896800000895d */ /* 0x004fea0003900000 */
[----:B------:R-:W2:Y:S02]  /*c640*/  @!P0 SYNCS.PHASECHK.TRANS64 P0, [R3+URZ+0x20], R0 ;  /* 0x00002000030085a7 */ /* 0x000ea400080010ff */
[----:B--2---:R-:W-:Y:S05]  /*c650*/  @!P0 BRA `(.L_x_114) ;  /* 0xfffffffc00f08947 */ /* 0x004fea000383ffff */
[----:B------:R-:W-:Y:S05]  /*c660*/  BRA `(.L_x_113) ;  /* 0xffffffac00bc7947 */ /* 0x000fea000383ffff */
.L_x_122:
[----:B-1----:R1:W2:Y:S02]  /*c670*/  SYNCS.PHASECHK.TRANS64.TRYWAIT P0, [R84+URZ+0x20], R5 ;  /* 0x00002005540075a7 */ /* 0x0022a400080011ff */
[----:B--2---:R-:W-:Y:S05]  /*c680*/  @!P0 NANOSLEEP.SYNCS 0x989680 ;  /* 0x009896800000895d */ /* 0x004fea0003900000 */
[----:B------:R-:W2:Y:S02]  /*c690*/  @!P0 SYNCS.PHASECHK.TRANS64 P0, [R84+URZ+0x20], R5 ;  /* 0x00002005540085a7 */ /* 0x000ea400080010ff */
[----:B--2---:R-:W-:Y:S05]  /*c6a0*/  @!P0 BRA `(.L_x_122) ;  /* 0xfffffffc00f08947 */ /* 0x004fea000383ffff */
[----:B------:R-:W-:Y:S05]  /*c6b0*/  BRA `(.L_x_121) ;  /* 0xffffffb800007947 */ /* 0x000fea000383ffff */
.L_x_130:
[----:B-1----:R1:W2:Y:S02]  /*c6c0*/  SYNCS.PHASECHK.TRANS64.TRYWAIT P0, [R84+URZ+0x20], R5 ;  /* 0x00002005540075a7 */ /* 0x0022a400080011ff */
[----:B--2---:R-:W-:Y:S05]  /*c6d0*/  @!P0 NANOSLEEP.SYNCS 0x989680 ;  /* 0x009896800000895d */ /* 0x004fea0003900000 */
[----:B------:R-:W2:Y:S02]  /*c6e0*/  @!P0 SYNCS.PHASECHK.TRANS64 P0, [R84+URZ+0x20], R5 ;  /* 0x00002005540085a7 */ /* 0x000ea400080010ff */
[----:B--2---:R-:W-:Y:S05]  /*c6f0*/  @!P0 BRA `(.L_x_130) ;  /* 0xfffffffc00f08947 */ /* 0x004fea000383ffff */
[----:B------:R-:W-:Y:S05]  /*c700*/  BRA `(.L_x_129) ;  /* 0xffffffc000487947 */ /* 0x000fea000383ffff */
.L_x_138:
[----:B-1----:R1:W2:Y:S02]  /*c710*/  SYNCS.PHASECHK.TRANS64.TRYWAIT P0, [R85+URZ+0x20], R4 ;  /* 0x00002004550075a7 */ /* 0x0022a400080011ff */
[----:B--2---:R-:W-:Y:S05]  /*c720*/  @!P0 NANOSLEEP.SYNCS 0x989680 ;  /* 0x009896800000895d */ /* 0x004fea0003900000 */
[----:B------:R-:W2:Y:S02]  /*c730*/  @!P0 SYNCS.PHASECHK.TRANS64 P0, [R85+URZ+0x20], R4 ;  /* 0x00002004550085a7 */ /* 0x000ea400080010ff */
[----:B--2---:R-:W-:Y:S05]  /*c740*/  @!P0 BRA `(.L_x_138) ;  /* 0xfffffffc00f08947 */ /* 0x004fea000383ffff */
[----:B------:R-:W-:Y:S05]  /*c750*/  BRA `(.L_x_137) ;  /* 0xffffffc8009c7947 */ /* 0x000fea000383ffff */
.L_x_146:
[----:B-1----:R1:W2:Y:S02]  /*c760*/  SYNCS.PHASECHK.TRANS64.TRYWAIT P0, [R85+URZ+0x20], R4 ;  /* 0x00002004550075a7 */ /* 0x0022a400080011ff */
[----:B--2---:R-:W-:Y:S05]  /*c770*/  @!P0 NANOSLEEP.SYNCS 0x989680 ;  /* 0x009896800000895d */ /* 0x004fea0003900000 */
[----:B------:R-:W2:Y:S02]  /*c780*/  @!P0 SYNCS.PHASECHK.TRANS64 P0, [R85+URZ+0x20], R4 ;  /* 0x00002004550085a7 */ /* 0x000ea400080010ff */
[----:B--2---:R-:W-:Y:S05]  /*c790*/  @!P0 BRA `(.L_x_146) ;  /* 0xfffffffc00f08947 */ /* 0x004fea000383ffff */
[----:B------:R-:W-:Y:S05]  /*c7a0*/  BRA `(.L_x_145) ;  /* 0xffffffd400007947 */ /* 0x000fea000383ffff */
.L_x_154:
[----:B-1----:R1:W2:Y:S02]  /*c7b0*/  SYNCS.PHASECHK.TRANS64.TRYWAIT P0, [R85+URZ+0x20], R4 ;  /* 0x00002004550075a7 */ /* 0x0022a400080011ff */
[----:B--2---:R-:W-:Y:S05]  /*c7c0*/  @!P0 NANOSLEEP.SYNCS 0x989680 ;  /* 0x009896800000895d */ /* 0x004fea0003900000 */
[----:B------:R-:W2:Y:S02]  /*c7d0*/  @!P0 SYNCS.PHASECHK.TRANS64 P0, [R85+URZ+0x20], R4 ;  /* 0x00002004550085a7 */ /* 0x000ea400080010ff */
[----:B--2---:R-:W-:Y:S05]  /*c7e0*/  @!P0 BRA `(.L_x_154) ;  /* 0xfffffffc00f08947 */ /* 0x004fea000383ffff */
[----:B------:R-:W-:Y:S05]  /*c7f0*/  BRA `(.L_x_153) ;  /* 0xffffffdc00587947 */ /* 0x000fea000383ffff */
.L_x_162:
[----:B--2---:R2:W3:Y:S02]  /*c800*/  SYNCS.PHASECHK.TRANS64.TRYWAIT P0, [R85+URZ+0x20], R2 ;  /* 0x00002002550075a7 */ /* 0x0044e400080011ff */
[----:B---3--:R-:W-:Y:S05]  /*c810*/  @!P0 NANOSLEEP.SYNCS 0x989680 ;  /* 0x009896800000895d */ /* 0x008fea0003900000 */
[----:B------:R-:W3:Y:S02]  /*c820*/  @!P0 SYNCS.PHASECHK.TRANS64 P0, [R85+URZ+0x20], R2 ;  /* 0x00002002550085a7 */ /* 0x000ee400080010ff */
[----:B---3--:R-:W-:Y:S05]  /*c830*/  @!P0 BRA `(.L_x_162) ;  /* 0xfffffffc00f08947 */ /* 0x008fea000383ffff */
[----:B------:R-:W-:Y:S05]  /*c840*/  BRA `(.L_x_161) ;  /* 0xffffffe400b07947 */ /* 0x000fea000383ffff */
        .weak           $__internal_0_$__cuda_sm10x_tcgen05_guardrail_trap_col_being_dealloced_not_returned_by_alloc
        .type           $__internal_0_$__cuda_sm10x_tcgen05_guardrail_trap_col_being_dealloced_not_returned_by_alloc,@function
        .size           $__internal_0_$__cuda_sm10x_tcgen05_guardrail_trap_col_being_dealloced_not_returned_by_alloc,($__internal_1_$__cuda_sm10x_tcgen05_guardrail_trap_phase_invalid_during_alloc - $__internal_0_$__cuda_sm10x_tcgen05_guardrail_trap_col_being_dealloced_not_returned_by_alloc)
$__internal_0_$__cuda_sm10x_tcgen05_guardrail_trap_col_being_dealloced_not_returned_by_alloc:
[----:B------:R-:W-:Y:S05]  /*c850*/  BPT.TRAP 0x1 ;  /* 0x000000040000795c */ /* 0x000fea0000300000 */
[----:B------:R-:W-:-:S04]  /*c860*/  HFMA2 R3, -RZ, RZ, 0, 0 ;  /* 0x00000000ff037431 */ /* 0x000fc800000001ff */
[----:B------:R-:W-:Y:S05]  /*c870*/  RET.REL.NODEC R2 `(_ZN7cutlass13device_kernelINS_4gemm6kernel13GemmUniversalIN4cute5tupleIJiiiiEEENS1_10collective13CollectiveMmaINS1_35MainloopSm100TmaUmmaWarpSpecializedILi2ELi2ELi4ENS5_IJNS4_1CILi8EEENSA_ILi1EEESC_EEEEENS5_IJNSA_ILi64EEENSA_ILi256EEESF_EEENS_10tfloat32_tENS5_IJlSC_lEEESI_SJ_NS4_8TiledMMAINS4_8MMA_AtomIJNS4_17SM100_MMA_TF32_SSISI_SI_fLi64ELi256ELNS4_4UMMA5MajorE0ELSO_0ELNSN_7ScaleInE0ELSP_0EEEEEENS4_6LayoutINS5_IJSC_SC_SC_EEENS5_IJNSA_ILi0EEESU_SU_EEEEENS5_IJNS4_10UnderscoreESX_SX_EEEEENS4_13SM90_TMA_LOADENS4_14ComposedLayoutINS4_7SwizzleILi3ELi4ELi3EEENS4_18smem_ptr_flag_bitsILi32EEENSS_INS5_IJSB_NSA_ILi32EEEEEENS5_IJS16_SC_EEEEEEEvNS4_8identityENS4_23SM90_TMA_LOAD_MULTICASTES1A_vS1B_EENS_8epilogue10collective18CollectiveEpilogueINS1E_23Sm100TmaWarpSpecializedILi4ELi2ELi16ELb1ELb0EEEJSH_NS5_IJNSS_ISF_SC_EENSS_IS16_SC_EEEEESI_SJ_SI_SJ_NS1E_6fusion15FusionCallbacksIS1I_NS1M_17LinearCombinationISI_fSI_fLNS_15FloatRoundStyleE2EEESH_S1L_JEEENS4_5SM1004TMEM4LOAD26SM100_TMEM_LOAD_16dp128b8xES10_S1A_NS4_17SM75_U32x4_LDSM_NENS4_14SM90_TMA_STOREES1A_NS4_17SM90_U32x4_STSM_NENS4_39AutoVectorizingCopyWithAssumedAlignmentILi128EEEEEEvvEEEEvNT_6ParamsE) ;  /* 0xffffff3402e07950 */ /* 0x000fea0003c3ffff */
        .weak           $__internal_1_$__cuda_sm10x_tcgen05_guardrail_trap_phase_invalid_during_alloc
        .type           $__internal_1_$__cuda_sm10x_tcgen05_guardrail_trap_phase_invalid_during_alloc,@function
        .size           $__internal_1_$__cuda_sm10x_tcgen05_guardrail_trap_phase_invalid_during_alloc,($__internal_2_$__cuda_sm10x_tcgen05_guardrail_trap_unallocated_columns_being_dealloced - $__internal_1_$__cuda_sm10x_tcgen05_guardrail_trap_phase_invalid_during_alloc)
$__internal_1_$__cuda_sm10x_tcgen05_guardrail_trap_phase_invalid_during_alloc:
[----:B------:R-:W-:Y:S05]  /*c880*/  BPT.TRAP 0x1 ;  /* 0x000000040000795c */ /* 0x000fea0000300000 */
[----:B------:R-:W-:-:S04]  /*c890*/  MOV R5, 0x0 ;  /* 0x0000000000057802 */ /* 0x000fc80000000f00 */
[----:B------:R-:W-:Y:S05]  /*c8a0*/  RET.REL.NODEC R4 `(_ZN7cutlass13device_kernelINS_4gemm6kernel13GemmUniversalIN4cute5tupleIJiiiiEEENS1_10collective13CollectiveMmaINS1_35MainloopSm100TmaUmmaWarpSpecializedILi2ELi2ELi4ENS5_IJNS4_1CILi8EEENSA_ILi1EEESC_EEEEENS5_IJNSA_ILi64EEENSA_ILi256EEESF_EEENS_10tfloat32_tENS5_IJlSC_lEEESI_SJ_NS4_8TiledMMAINS4_8MMA_AtomIJNS4_17SM100_MMA_TF32_SSISI_SI_fLi64ELi256ELNS4_4UMMA5MajorE0ELSO_0ELNSN_7ScaleInE0ELSP_0EEEEEENS4_6LayoutINS5_IJSC_SC_SC_EEENS5_IJNSA_ILi0EEESU_SU_EEEEENS5_IJNS4_10UnderscoreESX_SX_EEEEENS4_13SM90_TMA_LOADENS4_14ComposedLayoutINS4_7SwizzleILi3ELi4ELi3EEENS4_18smem_ptr_flag_bitsILi32EEENSS_INS5_IJSB_NSA_ILi32EEEEEENS5_IJS16_SC_EEEEEEEvNS4_8identityENS4_23SM90_TMA_LOAD_MULTICASTES1A_vS1B_EENS_8epilogue10collective18CollectiveEpilogueINS1E_23Sm100TmaWarpSpecializedILi4ELi2ELi16ELb1ELb0EEEJSH_NS5_IJNSS_ISF_SC_EENSS_IS16_SC_EEEEESI_SJ_SI_SJ_NS1E_6fusion15FusionCallbacksIS1I_NS1M_17LinearCombinationISI_fSI_fLNS_15FloatRoundStyleE2EEESH_S1L_JEEENS4_5SM1004TMEM4LOAD26SM100_TMEM_LOAD_16dp128b8xES10_S1A_NS4_17SM75_U32x4_LDSM_NENS4_14SM90_TMA_STOREES1A_NS4_17SM90_U32x4_STSM_NENS4_39AutoVectorizingCopyWithAssumedAlignmentILi128EEEEEEvvEEEEvNT_6ParamsE) ;  /* 0xffffff3404d47950 */ /* 0x000fea0003c3ffff */
        .weak           $__internal_2_$__cuda_sm10x_tcgen05_guardrail_trap_unallocated_columns_being_dealloced
        .type           $__internal_2_$__cuda_sm10x_tcgen05_guardrail_trap_unallocated_columns_being_dealloced,@function
        .size           $__internal_2_$__cuda_sm10x_tcgen05_guardrail_trap_unallocated_columns_being_dealloced,(.L_x_221 - $__internal_2_$__cuda_sm10x_tcgen05_guardrail_trap_unallocated_columns_being_dealloced)
$__internal_2_$__cuda_sm10x_tcgen05_guardrail_trap_unallocated_columns_being_dealloced:
[----:B------:R-:W-:Y:S05]  /*c8b0*/  BPT.TRAP 0x1 ;  /* 0x000000040000795c */ /* 0x000fea0000300000 */
[----:B------:R-:W-:-:S04]  /*c8c0*/  HFMA2 R3, -RZ, RZ, 0, 0 ;  /* 0x00000000ff037431 */ /* 0x000fc800000001ff */
[----:B------:R-:W-:Y:S05]  /*c8d0*/  RET.REL.NODEC R2 `(_ZN7cutlass13device_kernelINS_4gemm6kernel13GemmUniversalIN4cute5tupleIJiiiiEEENS1_10collective13CollectiveMmaINS1_35MainloopSm100TmaUmmaWarpSpecializedILi2ELi2ELi4ENS5_IJNS4_1CILi8EEENSA_ILi1EEESC_EEEEENS5_IJNSA_ILi64EEENSA_ILi256EEESF_EEENS_10tfloat32_tENS5_IJlSC_lEEESI_SJ_NS4_8TiledMMAINS4_8MMA_AtomIJNS4_17SM100_MMA_TF32_SSISI_SI_fLi64ELi256ELNS4_4UMMA5MajorE0ELSO_0ELNSN_7ScaleInE0ELSP_0EEEEEENS4_6LayoutINS5_IJSC_SC_SC_EEENS5_IJNSA_ILi0EEESU_SU_EEEEENS5_IJNS4_10UnderscoreESX_SX_EEEEENS4_13SM90_TMA_LOADENS4_14ComposedLayoutINS4_7SwizzleILi3ELi4ELi3EEENS4_18smem_ptr_flag_bitsILi32EEENSS_INS5_IJSB_NSA_ILi32EEEEEENS5_IJS16_SC_EEEEEEEvNS4_8identityENS4_23SM90_TMA_LOAD_MULTICASTES1A_vS1B_EENS_8epilogue10collective18CollectiveEpilogueINS1E_23Sm100TmaWarpSpecializedILi4ELi2ELi16ELb1ELb0EEEJSH_NS5_IJNSS_ISF_SC_EENSS_IS16_SC_EEEEESI_SJ_SI_SJ_NS1E_6fusion15FusionCallbacksIS1I_NS1M_17LinearCombinationISI_fSI_fLNS_15FloatRoundStyleE2EEESH_S1L_JEEENS4_5SM1004TMEM4LOAD26SM100_TMEM_LOAD_16dp128b8xES10_S1A_NS4_17SM75_U32x4_LDSM_NENS4_14SM90_TMA_STOREES1A_NS4_17SM90_U32x4_STSM_NENS4_39AutoVectorizingCopyWithAssumedAlignmentILi128EEEEEEvvEEEEvNT_6ParamsE) ;  /* 0xffffff3402c87950 */ /* 0x000fea0003c3ffff */
.L_x_220:
[----:B------:R-:W-:-:S00]  /*c8e0*/  BRA `(.L_x_220) ;  /* 0xfffffffc00fc7947 */ /* 0x000fc0000383ffff */
[----:B------:R-:W-:-:S00]  /*c8f0*/  NOP ;  /* 0x0000000000007918 */ /* 0x000fc00000000000 */
        /* <DEDUP_REMOVED lines=8> */
.L_x_221:


//--------------------- .nv.global.init           --------------------------
	.section	.nv.global.init,"aw",@progbits
.nv.global.init:
	.type		$str$27,@object
	.size		$str$27,($str$28 - $str$27)
$str$27:
        /*0000*/ 	.byte	0x28, 0x61, 0x64, 0x64, 0x72, 0x65, 0x73, 0x73, 0x20, 0x26, 0x20, 0x6d, 0x61, 0x73, 0x6b, 0x29
        /*0010*/ 	.byte	0x20, 0x3d, 0x3d, 0x20, 0x30, 0x00
	.type		$str$28,@object
	.size		$str$28,($str$26 - $str$28)
$str$28:
        /*0016*/ 	.byte	0x2f, 0x74, 0x6d, 0x70, 0x2f, 0x63, 0x75, 0x74, 0x6c, 0x61, 0x73, 0x73, 0x5f, 0x73, 0x77, 0x65
        /*0026*/ 	.byte	0x65, 0x70, 0x5f, 0x73, 0x72, 0x63, 0x2f, 0x69, 0x6e, 0x63, 0x6c, 0x75, 0x64, 0x65, 0x2f, 0x63
        /*0036*/ 	.byte	0x75, 0x74, 0x65, 0x2f, 0x70, 0x6f, 0x69, 0x6e, 0x74, 0x65, 0x72, 0x5f, 0x66, 0x6c, 0x61, 0x67
        /*0046*/ 	.byte	0x67, 0x65, 0x64, 0x2e, 0x68, 0x70, 0x70, 0x00
	.type		$str$26,@object
	.size		$str$26,($str$25 - $str$26)
$str$26:
        /*004e*/ 	.byte	0x2f, 0x74, 0x6d, 0x70, 0x2f, 0x63, 0x75, 0x74, 0x6c, 0x61, 0x73, 0x73, 0x5f, 0x73, 0x77, 0x65
        /*005e*/ 	.byte	0x65, 0x70, 0x5f, 0x73, 0x72, 0x63, 0x2f, 0x69, 0x6e, 0x63, 0x6c, 0x75, 0x64, 0x65, 0x2f, 0x63
        /*006e*/ 	.byte	0x75, 0x74, 0x65, 0x2f, 0x61, 0x74, 0x6f, 0x6d, 0x2f, 0x63, 0x6f, 0x70, 0x79, 0x5f, 0x74, 0x72
        /*007e*/ 	.byte	0x61, 0x69, 0x74, 0x73, 0x5f, 0x73, 0x6d, 0x31, 0x30, 0x30, 0x2e, 0x68, 0x70, 0x70, 0x00
	.type		$str$25,@object
	.size		$str$25,(__unnamed_1 - $str$25)
$str$25:
        /*008d*/ 	.byte	0x28, 0x28, 0x75, 0x69, 0x6e, 0x74, 0x33, 0x32, 0x5f, 0x74, 0x28, 0x74, 0x68, 0x72, 0x65, 0x61
        /*009d*/ 	.byte	0x64, 0x49, 0x64, 0x78, 0x2e, 0x78, 0x29, 0x20, 0x2f, 0x20, 0x33, 0x32, 0x29, 0x20, 0x25, 0x20
        /*00ad*/ 	.byte	0x34, 0x29, 0x20, 0x3d, 0x3d, 0x20, 0x28, 0x28, 0x28, 0x74, 0x6d, 0x65, 0x6d, 0x5f, 0x61, 0x64
        /*00bd*/ 	.byte	0x64, 0x72, 0x20, 0x3e, 0x3e, 0x20, 0x31, 0x36, 0x29, 0x20, 0x2f, 0x20, 0x33, 0x32, 0x29, 0x20
        /*00cd*/ 	.byte	0x25, 0x20, 0x34, 0x29, 0x00
	.type		__unnamed_1,@object
	.size		__unnamed_1,(__unnamed_2 - __unnamed_1)
__unnamed_1:
        /*00d2*/ 	.byte	0x61, 0x75, 0x74, 0x6f, 0x20, 0x63, 0x75, 0x74, 0x65, 0x3a, 0x3a, 0x61, 0x73, 0x5f, 0x70, 0x6f
        /* <DEDUP_REMOVED lines=24> */
        /*0262*/ 	.byte	0x30, 0x34, 0x38, 0x3e, 0x3e, 0x3e, 0x3e, 0x5d, 0x00
	.type		__unnamed_2,@object
	.size		__unnamed_2,(.L_2 - __unnamed_2)
__unnamed_2:
        /* <DEDUP_REMOVED lines=45> */
        /*053b*/ 	.byte	0x3e, 0x3e, 0x3e, 0x5d, 0x00
.L_2:


//--------------------- .nv.shared._ZN7cutlass13device_kernelINS_4gemm6kernel13GemmUniversalIN4cute5tupleIJiiiiEEENS1_10collective13CollectiveMmaINS1_35MainloopSm100TmaUmmaWarpSpecializedILi2ELi2ELi4ENS5_IJNS4_1CILi8EEENSA_ILi1EEESC_EEEEENS5_IJNSA_ILi64EEENSA_ILi256EEESF_EEENS_10tfloat32_tENS5_IJlSC_lEEESI_SJ_NS4_8TiledMMAINS4_8MMA_AtomIJNS4_17SM100_MMA_TF32_SSISI_SI_fLi64ELi256ELNS4_4UMMA5MajorE0ELSO_0ELNSN_7ScaleInE0ELSP_0EEEEEENS4_6LayoutINS5_IJSC_SC_SC_EEENS5_IJNSA_ILi0EEESU_SU_EEEEENS5_IJNS4_10UnderscoreESX_SX_EEEEENS4_13SM90_TMA_LOADENS4_14ComposedLayoutINS4_7SwizzleILi3ELi4ELi3EEENS4_18smem_ptr_flag_bitsILi32EEENSS_INS5_IJSB_NSA_ILi32EEEEEENS5_IJS16_SC_EEEEEEEvNS4_8identityENS4_23SM90_TMA_LOAD_MULTICASTES1A_vS1B_EENS_8epilogue10collective18CollectiveEpilogueINS1E_23Sm100TmaWarpSpecializedILi4ELi2ELi16ELb1ELb0EEEJSH_NS5_IJNSS_ISF_SC_EENSS_IS16_SC_EEEEESI_SJ_SI_SJ_NS1E_6fusion15FusionCallbacksIS1I_NS1M_17LinearCombinationISI_fSI_fLNS_15FloatRoundStyleE2EEESH_S1L_JEEENS4_5SM1004TMEM4LOAD26SM100_TMEM_LOAD_16dp128b8xES10_S1A_NS4_17SM75_U32x4_LDSM_NENS4_14SM90_TMA_STOREES1A_NS4_17SM90_U32x4_STSM_NENS4_39AutoVectorizingCopyWithAssumedAlignmentILi128EEEEEEvvEEEEvNT_6ParamsE --------------------------
	.section	.nv.shared._ZN7cutlass13device_kernelINS_4gemm6kernel13GemmUniversalIN4cute5tupleIJiiiiEEENS1_10collective13CollectiveMmaINS1_35MainloopSm100TmaUmmaWarpSpecializedILi2ELi2ELi4ENS5_IJNS4_1CILi8EEENSA_ILi1EEESC_EEEEENS5_IJNSA_ILi64EEENSA_ILi256EEESF_EEENS_10tfloat32_tENS5_IJlSC_lEEESI_SJ_NS4_8TiledMMAINS4_8MMA_AtomIJNS4_17SM100_MMA_TF32_SSISI_SI_fLi64ELi256ELNS4_4UMMA5MajorE0ELSO_0ELNSN_7ScaleInE0ELSP_0EEEEEENS4_6LayoutINS5_IJSC_SC_SC_EEENS5_IJNSA_ILi0EEESU_SU_EEEEENS5_IJNS4_10UnderscoreESX_SX_EEEEENS4_13SM90_TMA_LOADENS4_14ComposedLayoutINS4_7SwizzleILi3ELi4ELi3EEENS4_18smem_ptr_flag_bitsILi32EEENSS_INS5_IJSB_NSA_ILi32EEEEEENS5_IJS16_SC_EEEEEEEvNS4_8identityENS4_23SM90_TMA_LOAD_MULTICASTES1A_vS1B_EENS_8epilogue10collective18CollectiveEpilogueINS1E_23Sm100TmaWarpSpecializedILi4ELi2ELi16ELb1ELb0EEEJSH_NS5_IJNSS_ISF_SC_EENSS_IS16_SC_EEEEESI_SJ_SI_SJ_NS1E_6fusion15FusionCallbacksIS1I_NS1M_17LinearCombinationISI_fSI_fLNS_15FloatRoundStyleE2EEESH_S1L_JEEENS4_5SM1004TMEM4LOAD26SM100_TMEM_LOAD_16dp128b8xES10_S1A_NS4_17SM75_U32x4_LDSM_NENS4_14SM90_TMA_STOREES1A_NS4_17SM90_U32x4_STSM_NENS4_39AutoVectorizingCopyWithAssumedAlignmentILi128EEEEEEvvEEEEvNT_6ParamsE,"aw",@nobits
	.sectionflags	@""
	.align	16
	.zero		1024


//--------------------- .nv.shared.reserved.0     --------------------------
	.section	.nv.shared.reserved.0,"aw",@nobits
	.weak		__nv_reservedSMEM_offset_0_alias
	.size		__nv_reservedSMEM_offset_0_alias, 0, 64
	.other		__nv_reservedSMEM_offset_0_alias,@"STO_CUDA_RESERVED_SHARED STV_DEFAULT"
__nv_reservedSMEM_offset_0_alias:
	.zero		0
.nv.shared.reserved.0:
	.zero		64
	.weak		__nv_reservedSMEM_tcgen05_partition
	.type		__nv_reservedSMEM_tcgen05_partition,@object
	.size		__nv_reservedSMEM_tcgen05_partition,(.L_0 - __nv_reservedSMEM_tcgen05_partition)
__nv_reservedSMEM_tcgen05_partition:
	.zero		32
.L_0:


//--------------------- .nv.global                --------------------------
	.section	.nv.global,"aw",@nobits
.nv.global:
	.type		_ZN40_INTERNAL_fa06c79f_4_k_cu_5bc2466c_343634cute1_E,@object
	.size		_ZN40_INTERNAL_fa06c79f_4_k_cu_5bc2466c_343634cute1_E,(_ZN40_INTERNAL_fa06c79f_4_k_cu_5bc2466c_343634cuda3std3__45__cpo6cbeginE - _ZN40_INTERNAL_fa06c79f_4_k_cu_5bc2466c_343634cute1_E)
_ZN40_INTERNAL_fa06c79f_4_k_cu_5bc2466c_343634cute1_E:
	.zero		1
	.type		_ZN40_INTERNAL_fa06c79f_4_k_cu_5bc2466c_343634cuda3std3__45__cpo6cbeginE,@object
	.size		_ZN40_INTERNAL_fa06c79f_4_k_cu_5bc2466c_343634cuda3std3__45__cpo6cbeginE,(_ZN40_INTERNAL_fa06c79f_4_k_cu_5bc2466c_343634cuda3std3__48in_placeE - _ZN40_INTERNAL_fa06c79f_4_k_cu_5bc2466c_343634cuda3std3__45__cpo6cbeginE)
_ZN40_INTERNAL_fa06c79f_4_k_cu_5bc2466c_343634cuda3std3__45__cpo6cbeginE:
	.zero		1
	.type		_ZN40_INTERNAL_fa06c79f_4_k_cu_5bc2466c_343634cuda3std3__48in_placeE,@object
	.size		_ZN40_INTERNAL_fa06c79f_4_k_cu_5bc2466c_343634cuda3std3__48in_placeE,(_ZN40_INTERNAL_fa06c79f_4_k_cu_5bc2466c_343634cuda3std6ranges3__45__cpo9iter_moveE - _ZN40_INTERNAL_fa06c79f_4_k_cu_5bc2466c_343634cuda3std3__48in_placeE)
_ZN40_INTERNAL_fa06c79f_4_k_cu_5bc2466c_343634cuda3std3__48in_placeE:
	.zero		1
	.type		_ZN40_INTERNAL_fa06c79f_4_k_cu_5bc2466c_343634cuda3std6ranges3__45__cpo9iter_moveE,@object
	.size		_ZN40_INTERNAL_fa06c79f_4_k_cu_5bc2466c_343634cuda3std6ranges3__45__cpo9iter_moveE,(_ZN40_INTERNAL_fa06c79f_4_k_cu_5bc2466c_343634cuda3std3__45__cpo5beginE - _ZN40_INTERNAL_fa06c79f_4_k_cu_5bc2466c_343634cuda3std6ranges3__45__cpo9iter_moveE)
_ZN40_INTERNAL_fa06c79f_4_k_cu_5bc2466c_343634cuda3std6ranges3__45__cpo9iter_moveE:
	.zero		1
	.type		_ZN40_INTERNAL_fa06c79f_4_k_cu_5bc2466c_343634cuda3std3__45__cpo5beginE,@object
	.size		_ZN40_INTERNAL_fa06c79f_4_k_cu_5bc2466c_343634cuda3std3__45__cpo5beginE,(_ZN40_INTERNAL_fa06c79f_4_k_cu_5bc2466c_343634cuda3std3__442_GLOBAL__N__fa06c79f_4_k_cu_5bc2466c_343636ignoreE - _ZN40_INTERNAL_fa06c79f_4_k_cu_5bc2466c_343634cuda3std3__45__cpo5beginE)
_ZN40_INTERNAL_fa06c79f_4_k_cu_5bc2466c_343634cuda3std3__45__cpo5beginE:
	.zero		1
	.type		_ZN40_INTERNAL_fa06c79f_4_k_cu_5bc2466c_343634cuda3std3__442_GLOBAL__N__fa06c79f_4_k_cu_5bc2466c_343636ignoreE,@object
	.size		_ZN40_INTERNAL_fa06c79f_4_k_cu_5bc2466c_343634cuda3std3__442_GLOBAL__N__fa06c79f_4_k_cu_5bc2466c_343636ignoreE,(_ZN40_INTERNAL_fa06c79f_4_k_cu_5bc2466c_343634cute7productE - _ZN40_INTERNAL_fa06c79f_4_k_cu_5bc2466c_343634cuda3std3__442_GLOBAL__N__fa06c79f_4_k_cu_5bc2466c_343636ignoreE)
_ZN40_INTERNAL_fa06c79f_4_k_cu_5bc2466c_343634cuda3std3__442_GLOBAL__N__fa06c79f_4_k_cu_5bc2466c_343636ignoreE:
	.zero		1
	.type		_ZN40_INTERNAL_fa06c79f_4_k_cu_5bc2466c_343634cute7productE,@object
	.size		_ZN40_INTERNAL_fa06c79f_4_k_cu_5bc2466c_343634cute7productE,(_ZN40_INTERNAL_fa06c79f_4_k_cu_5bc2466c_343634cuda3std3__45__cpo3endE - _ZN40_INTERNAL_fa06c79f_4_k_cu_5bc2466c_343634cute7productE)
_ZN40_INTERNAL_fa06c79f_4_k_cu_5bc2466c_343634cute7productE:
	.zero		1
	.type		_ZN40_INTERNAL_fa06c79f_4_k_cu_5bc2466c_343634cuda3std3__45__cpo3endE,@object
	.size		_ZN40_INTERNAL_fa06c79f_4_k_cu_5bc2466c_343634cuda3std3__45__cpo3endE,(_ZN40_INTERNAL_fa06c79f_4_k_cu_5bc2466c_343634cuda3std3__419piecewise_constructE - _ZN40_INTERNAL_fa06c79f_4_k_cu_5bc2466c_343634cuda3std3__45__cpo3endE)
_ZN40_INTERNAL_fa06c79f_4_k_cu_5bc2466c_343634cuda3std3__45__cpo3endE:
	.zero		1
	.type		_ZN40_INTERNAL_fa06c79f_4_k_cu_5bc2466c_343634cuda3std3__419piecewise_constructE,@object
	.size		_ZN40_INTERNAL_fa06c79f_4_k_cu_5bc2466c_343634cuda3std3__419piecewise_constructE,(_ZN40_INTERNAL_fa06c79f_4_k_cu_5bc2466c_343634cuda3std3__45__cpo4cendE - _ZN40_INTERNAL_fa06c79f_4_k_cu_5bc2466c_343634cuda3std3__419piecewise_constructE)
_ZN40_INTERNAL_fa06c79f_4_k_cu_5bc2466c_343634cuda3std3__419piecewise_constructE:
	.zero		1
	.type		_ZN40_INTERNAL_fa06c79f_4_k_cu_5bc2466c_343634cuda3std3__45__cpo4cendE,@object
	.size		_ZN40_INTERNAL_fa06c79f_4_k_cu_5bc2466c_343634cuda3std3__45__cpo4cendE,(_ZN40_INTERNAL_fa06c79f_4_k_cu_5bc2466c_343634cuda3std6ranges3__45__cpo4swapE - _ZN40_INTERNAL_fa06c79f_4_k_cu_5bc2466c_343634cuda3std3__45__cpo4cendE)
_ZN40_INTERNAL_fa06c79f_4_k_cu_5bc2466c_343634cuda3std3__45__cpo4cendE:
	.zero		1
	.type		_ZN40_INTERNAL_fa06c79f_4_k_cu_5bc2466c_343634cuda3std6ranges3__45__cpo4swapE,@object
	.size		_ZN40_INTERNAL_fa06c79f_4_k_cu_5bc2466c_343634cuda3std6ranges3__45__cpo4swapE,(.L_10 - _ZN40_INTERNAL_fa06c79f_4_k_cu_5bc2466c_343634cuda3std6ranges3__45__cpo4swapE)
_ZN40_INTERNAL_fa06c79f_4_k_cu_5bc2466c_343634cuda3std6ranges3__45__cpo4swapE:
	.zero		1
.L_10:


//--------------------- .nv.constant0._ZN7cutlass13device_kernelINS_4gemm6kernel13GemmUniversalIN4cute5tupleIJiiiiEEENS1_10collective13CollectiveMmaINS1_35MainloopSm100TmaUmmaWarpSpecializedILi2ELi2ELi4ENS5_IJNS4_1CILi8EEENSA_ILi1EEESC_EEEEENS5_IJNSA_ILi64EEENSA_ILi256EEESF_EEENS_10tfloat32_tENS5_IJlSC_lEEESI_SJ_NS4_8TiledMMAINS4_8MMA_AtomIJNS4_17SM100_MMA_TF32_SSISI_SI_fLi64ELi256ELNS4_4UMMA5MajorE0ELSO_0ELNSN_7ScaleInE0ELSP_0EEEEEENS4_6LayoutINS5_IJSC_SC_SC_EEENS5_IJNSA_ILi0EEESU_SU_EEEEENS5_IJNS4_10UnderscoreESX_SX_EEEEENS4_13SM90_TMA_LOADENS4_14ComposedLayoutINS4_7SwizzleILi3ELi4ELi3EEENS4_18smem_ptr_flag_bitsILi32EEENSS_INS5_IJSB_NSA_ILi32EEEEEENS5_IJS16_SC_EEEEEEEvNS4_8identityENS4_23SM90_TMA_LOAD_MULTICASTES1A_vS1B_EENS_8epilogue10collective18CollectiveEpilogueINS1E_23Sm100TmaWarpSpecializedILi4ELi2ELi16ELb1ELb0EEEJSH_NS5_IJNSS_ISF_SC_EENSS_IS16_SC_EEEEESI_SJ_SI_SJ_NS1E_6fusion15FusionCallbacksIS1I_NS1M_17LinearCombinationISI_fSI_fLNS_15FloatRoundStyleE2EEESH_S1L_JEEENS4_5SM1004TMEM4LOAD26SM100_TMEM_LOAD_16dp128b8xES10_S1A_NS4_17SM75_U32x4_LDSM_NENS4_14SM90_TMA_STOREES1A_NS4_17SM90_U32x4_STSM_NENS4_39AutoVectorizingCopyWithAssumedAlignmentILi128EEEEEEvvEEEEvNT_6ParamsE --------------------------
	.section	.nv.constant0._ZN7cutlass13device_kernelINS_4gemm6kernel13GemmUniversalIN4cute5tupleIJiiiiEEENS1_10collective13CollectiveMmaINS1_35MainloopSm100TmaUmmaWarpSpecializedILi2ELi2ELi4ENS5_IJNS4_1CILi8EEENSA_ILi1EEESC_EEEEENS5_IJNSA_ILi64EEENSA_ILi256EEESF_EEENS_10tfloat32_tENS5_IJlSC_lEEESI_SJ_NS4_8TiledMMAINS4_8MMA_AtomIJNS4_17SM100_MMA_TF32_SSISI_SI_fLi64ELi256ELNS4_4UMMA5MajorE0ELSO_0ELNSN_7ScaleInE0ELSP_0EEEEEENS4_6LayoutINS5_IJSC_SC_SC_EEENS5_IJNSA_ILi0EEESU_SU_EEEEENS5_IJNS4_10UnderscoreESX_SX_EEEEENS4_13SM90_TMA_LOADENS4_14ComposedLayoutINS4_7SwizzleILi3ELi4ELi3EEENS4_18smem_ptr_flag_bitsILi32EEENSS_INS5_IJSB_NSA_ILi32EEEEEENS5_IJS16_SC_EEEEEEEvNS4_8identityENS4_23SM90_TMA_LOAD_MULTICASTES1A_vS1B_EENS_8epilogue10collective18CollectiveEpilogueINS1E_23Sm100TmaWarpSpecializedILi4ELi2ELi16ELb1ELb0EEEJSH_NS5_IJNSS_ISF_SC_EENSS_IS16_SC_EEEEESI_SJ_SI_SJ_NS1E_6fusion15FusionCallbacksIS1I_NS1M_17LinearCombinationISI_fSI_fLNS_15FloatRoundStyleE2EEESH_S1L_JEEENS4_5SM1004TMEM4LOAD26SM100_TMEM_LOAD_16dp128b8xES10_S1A_NS4_17SM75_U32x4_LDSM_NENS4_14SM90_TMA_STOREES1A_NS4_17SM90_U32x4_STSM_NENS4_39AutoVectorizingCopyWithAssumedAlignmentILi128EEEEEEvvEEEEvNT_6ParamsE,"a",@progbits
	.sectionflags	@""
	.align	4
.nv.constant0._ZN7cutlass13device_kernelINS_4gemm6kernel13GemmUniversalIN4cute5tupleIJiiiiEEENS1_10collective13CollectiveMmaINS1_35MainloopSm100TmaUmmaWarpSpecializedILi2ELi2ELi4ENS5_IJNS4_1CILi8EEENSA_ILi1EEESC_EEEEENS5_IJNSA_ILi64EEENSA_ILi256EEESF_EEENS_10tfloat32_tENS5_IJlSC_lEEESI_SJ_NS4_8TiledMMAINS4_8MMA_AtomIJNS4_17SM100_MMA_TF32_SSISI_SI_fLi64ELi256ELNS4_4UMMA5MajorE0ELSO_0ELNSN_7ScaleInE0ELSP_0EEEEEENS4_6LayoutINS5_IJSC_SC_SC_EEENS5_IJNSA_ILi0EEESU_SU_EEEEENS5_IJNS4_10UnderscoreESX_SX_EEEEENS4_13SM90_TMA_LOADENS4_14ComposedLayoutINS4_7SwizzleILi3ELi4ELi3EEENS4_18smem_ptr_flag_bitsILi32EEENSS_INS5_IJSB_NSA_ILi32EEEEEENS5_IJS16_SC_EEEEEEEvNS4_8identityENS4_23SM90_TMA_LOAD_MULTICASTES1A_vS1B_EENS_8epilogue10collective18CollectiveEpilogueINS1E_23Sm100TmaWarpSpecializedILi4ELi2ELi16ELb1ELb0EEEJSH_NS5_IJNSS_ISF_SC_EENSS_IS16_SC_EEEEESI_SJ_SI_SJ_NS1E_6fusion15FusionCallbacksIS1I_NS1M_17LinearCombinationISI_fSI_fLNS_15FloatRoundStyleE2EEESH_S1L_JEEENS4_5SM1004TMEM4LOAD26SM100_TMEM_LOAD_16dp128b8xES10_S1A_NS4_17SM75_U32x4_LDSM_NENS4_14SM90_TMA_STOREES1A_NS4_17SM90_U32x4_STSM_NENS4_39AutoVectorizingCopyWithAssumedAlignmentILi128EEEEEEvvEEEEvNT_6ParamsE:
	.zero		2944


//--------------------- SYMBOLS --------------------------

	.type		.nv.reservedSmem.offset0,@object
	.size		.nv.reservedSmem.offset0,0x4
	.type		.nv.reservedSmem.cap,@object
	.size		.nv.reservedSmem.cap,0x4
	.type		__assertfail,@function
